	.target	sm_100a

	.elftype	@"ET_EXEC"


//--------------------- .note.nv.tkinfo           --------------------------
	.section	.note.nv.tkinfo,"",@"SHT_NOTE"
	.sectionflags	@"SHF_NOTE_NV_TKINFO"
	.tkinfo
        /*0018*/ 	.word	0x00000002
        /*0030*/ 	.string	""
        /*0030*/ 	.string	"ptxas"
        /*0030*/ 	.string	"Cuda compilation tools, release 13.0, V13.0.88"
        /*0030*/ 	.string	"Build cuda_13.0.r13.0/compiler.36424714_0"
        /*0030*/ 	.string	"-arch sm_100a -m 64 "



//--------------------- .note.nv.cuinfo           --------------------------
	.section	.note.nv.cuinfo,"",@"SHT_NOTE"
	.sectionflags	@"SHF_NOTE_NV_CUINFO"
        /*0018*/ 	.short	0x0002
        /*001a*/ 	.short	0x0064
        /*001c*/ 	.short	0x0082
	.zero		2


//--------------------- .nv.info                  --------------------------
	.section	.nv.info,"",@"SHT_CUDA_INFO"
	.align	4


	//----- nvinfo : EIATTR_REGCOUNT
	.align		4
        /*0000*/ 	.byte	0x04, 0x2f
        /*0002*/ 	.short	(.L_19 - .L_18)
	.align		4
.L_18:
        /*0004*/ 	.word	index@(_ZN7cutlass13device_kernelINS_4conv6kernel13ConvUniversalINS1_16ConvProblemShapeILNS1_8OperatorE2ELi2EEENS1_10collective14CollectiveConvINS1_47MainloopSm100TmaUmmaWarpSpecializedImplicitGemmILS5_2ELi12ELi2ELi1ELi2EN4cute5tupleIJNSA_1CILi2EEENSC_ILi1EEESE_EEEEENSB_IJNSC_ILi64EEENSB_IJSH_EEENSB_IJNSC_ILi32EEEEEEEEENS_10tfloat32_tESM_NSA_8TiledMMAINSA_8MMA_AtomIJNSA_17SM100_MMA_TF32_SSISM_SM_fLi64ELi64ELNSA_4UMMA5MajorE1ELSR_1ELNSQ_7ScaleInE0ELSS_0EEEEEENSA_6LayoutINSB_IJSE_SE_SE_EEENSB_IJNSC_ILi0EEESX_SX_EEEEENSB_IJNSA_10UnderscoreES10_S10_EEEEENS7_6detail27Sm100ImplicitGemmTileTraitsINSA_13SM90_TMA_LOADENSA_14ComposedLayoutINSA_7SwizzleILi2ELi5ELi2EEENSA_18smem_ptr_flag_bitsILi32EEENSV_INSB_IJSJ_NSC_ILi4EEEEEENSB_IJSE_SJ_EEEEEEEvEENS14_INSA_30SM90_TMA_LOAD_IM2COL_MULTICASTES1F_vEEEENS_8epilogue10collective18CollectiveEpilogueINS1K_23Sm100TmaWarpSpecializedILi3ELi2ELi16ELb1ELb0EEEJSL_NSB_IJNSV_ISH_SE_EENSV_ISJ_SE_EEEEESM_NSB_IJlNSB_IJSE_llEEESX_EEESM_S1T_NS1K_6fusion15FusionCallbacksIS1O_NS1U_17LinearCombinationISM_fSM_fLNS_15FloatRoundStyleE2EEESL_S1R_JEEENSA_5SM1004TMEM4LOAD26SM100_TMEM_LOAD_16dp128b8xES15_NS16_INS17_ILi3ELi4ELi3EEES1A_NSV_INSB_IJNSC_ILi8EEESJ_EEENSB_IJSJ_SE_EEEEEEENSA_17SM75_U32x4_LDSM_NENSA_14SM90_TMA_STOREES29_NSA_17SM90_U32x4_STSM_NENSA_39AutoVectorizingCopyWithAssumedAlignmentILi128EEEEEEvvEEEEvNT_6ParamsE)
        /*0008*/ 	.word	0x0000005f


	//----- nvinfo : EIATTR_FRAME_SIZE
	.align		4
.L_19:
        /*000c*/ 	.byte	0x04, 0x11
        /*000e*/ 	.short	(.L_21 - .L_20)
	.align		4
.L_20:
        /*0010*/ 	.word	index@($__internal_2_$__cuda_sm10x_tcgen05_guardrail_trap_unallocated_columns_being_dealloced)
        /*0014*/ 	.word	0x00000008


	//----- nvinfo : EIATTR_FRAME_SIZE
	.align		4
.L_21:
        /*0018*/ 	.byte	0x04, 0x11
        /*001a*/ 	.short	(.L_23 - .L_22)
	.align		4
.L_22:
        /*001c*/ 	.word	index@($__internal_1_$__cuda_sm10x_tcgen05_guardrail_trap_phase_invalid_during_alloc)
        /*0020*/ 	.word	0x00000008


	//----- nvinfo : EIATTR_FRAME_SIZE
	.align		4
.L_23:
        /*0024*/ 	.byte	0x04, 0x11
        /*0026*/ 	.short	(.L_25 - .L_24)
	.align		4
.L_24:
        /*0028*/ 	.word	index@($__internal_0_$__cuda_sm10x_tcgen05_guardrail_trap_col_being_dealloced_not_returned_by_alloc)
        /*002c*/ 	.word	0x00000008


	//----- nvinfo : EIATTR_FRAME_SIZE
	.align		4
.L_25:
        /*0030*/ 	.byte	0x04, 0x11
        /*0032*/ 	.short	(.L_27 - .L_26)
	.align		4
.L_26:
        /*0034*/ 	.word	index@(_ZN7cutlass13device_kernelINS_4conv6kernel13ConvUniversalINS1_16ConvProblemShapeILNS1_8OperatorE2ELi2EEENS1_10collective14CollectiveConvINS1_47MainloopSm100TmaUmmaWarpSpecializedImplicitGemmILS5_2ELi12ELi2ELi1ELi2EN4cute5tupleIJNSA_1CILi2EEENSC_ILi1EEESE_EEEEENSB_IJNSC_ILi64EEENSB_IJSH_EEENSB_IJNSC_ILi32EEEEEEEEENS_10tfloat32_tESM_NSA_8TiledMMAINSA_8MMA_AtomIJNSA_17SM100_MMA_TF32_SSISM_SM_fLi64ELi64ELNSA_4UMMA5MajorE1ELSR_1ELNSQ_7ScaleInE0ELSS_0EEEEEENSA_6LayoutINSB_IJSE_SE_SE_EEENSB_IJNSC_ILi0EEESX_SX_EEEEENSB_IJNSA_10UnderscoreES10_S10_EEEEENS7_6detail27Sm100ImplicitGemmTileTraitsINSA_13SM90_TMA_LOADENSA_14ComposedLayoutINSA_7SwizzleILi2ELi5ELi2EEENSA_18smem_ptr_flag_bitsILi32EEENSV_INSB_IJSJ_NSC_ILi4EEEEEENSB_IJSE_SJ_EEEEEEEvEENS14_INSA_30SM90_TMA_LOAD_IM2COL_MULTICASTES1F_vEEEENS_8epilogue10collective18CollectiveEpilogueINS1K_23Sm100TmaWarpSpecializedILi3ELi2ELi16ELb1ELb0EEEJSL_NSB_IJNSV_ISH_SE_EENSV_ISJ_SE_EEEEESM_NSB_IJlNSB_IJSE_llEEESX_EEESM_S1T_NS1K_6fusion15FusionCallbacksIS1O_NS1U_17LinearCombinationISM_fSM_fLNS_15FloatRoundStyleE2EEESL_S1R_JEEENSA_5SM1004TMEM4LOAD26SM100_TMEM_LOAD_16dp128b8xES15_NS16_INS17_ILi3ELi4ELi3EEES1A_NSV_INSB_IJNSC_ILi8EEESJ_EEENSB_IJSJ_SE_EEEEEEENSA_17SM75_U32x4_LDSM_NENSA_14SM90_TMA_STOREES29_NSA_17SM90_U32x4_STSM_NENSA_39AutoVectorizingCopyWithAssumedAlignmentILi128EEEEEEvvEEEEvNT_6ParamsE)
        /*0038*/ 	.word	0x00000008


	//----- nvinfo : EIATTR_MIN_STACK_SIZE
	.align		4
.L_27:
        /*003c*/ 	.byte	0x04, 0x12
        /*003e*/ 	.short	(.L_29 - .L_28)
	.align		4
.L_28:
        /*0040*/ 	.word	index@(_ZN7cutlass13device_kernelINS_4conv6kernel13ConvUniversalINS1_16ConvProblemShapeILNS1_8OperatorE2ELi2EEENS1_10collective14CollectiveConvINS1_47MainloopSm100TmaUmmaWarpSpecializedImplicitGemmILS5_2ELi12ELi2ELi1ELi2EN4cute5tupleIJNSA_1CILi2EEENSC_ILi1EEESE_EEEEENSB_IJNSC_ILi64EEENSB_IJSH_EEENSB_IJNSC_ILi32EEEEEEEEENS_10tfloat32_tESM_NSA_8TiledMMAINSA_8MMA_AtomIJNSA_17SM100_MMA_TF32_SSISM_SM_fLi64ELi64ELNSA_4UMMA5MajorE1ELSR_1ELNSQ_7ScaleInE0ELSS_0EEEEEENSA_6LayoutINSB_IJSE_SE_SE_EEENSB_IJNSC_ILi0EEESX_SX_EEEEENSB_IJNSA_10UnderscoreES10_S10_EEEEENS7_6detail27Sm100ImplicitGemmTileTraitsINSA_13SM90_TMA_LOADENSA_14ComposedLayoutINSA_7SwizzleILi2ELi5ELi2EEENSA_18smem_ptr_flag_bitsILi32EEENSV_INSB_IJSJ_NSC_ILi4EEEEEENSB_IJSE_SJ_EEEEEEEvEENS14_INSA_30SM90_TMA_LOAD_IM2COL_MULTICASTES1F_vEEEENS_8epilogue10collective18CollectiveEpilogueINS1K_23Sm100TmaWarpSpecializedILi3ELi2ELi16ELb1ELb0EEEJSL_NSB_IJNSV_ISH_SE_EENSV_ISJ_SE_EEEEESM_NSB_IJlNSB_IJSE_llEEESX_EEESM_S1T_NS1K_6fusion15FusionCallbacksIS1O_NS1U_17LinearCombinationISM_fSM_fLNS_15FloatRoundStyleE2EEESL_S1R_JEEENSA_5SM1004TMEM4LOAD26SM100_TMEM_LOAD_16dp128b8xES15_NS16_INS17_ILi3ELi4ELi3EEES1A_NSV_INSB_IJNSC_ILi8EEESJ_EEENSB_IJSJ_SE_EEEEEEENSA_17SM75_U32x4_LDSM_NENSA_14SM90_TMA_STOREES29_NSA_17SM90_U32x4_STSM_NENSA_39AutoVectorizingCopyWithAssumedAlignmentILi128EEEEEEvvEEEEvNT_6ParamsE)
        /*0044*/ 	.word	0x00000008
.L_29:


//--------------------- .nv.compat                --------------------------
	.section	.nv.compat,"",@"SHT_CUDA_COMPAT_INFO"
	.align	4
        /*0000*/ 	.byte	0x02, 0x09, 0x01, 0x00, 0x02, 0x02, 0x02, 0x00, 0x02, 0x05, 0x05, 0x00, 0x03, 0x07, 0x01, 0x01
        /*0010*/ 	.byte	0x02, 0x03, 0x01, 0x00, 0x02, 0x06, 0x01, 0x00, 0x04, 0x0b, 0x08, 0x00, 0x09, 0x00, 0x00, 0x00
        /*0020*/ 	.byte	0x00, 0x00, 0x00, 0x00


//--------------------- .nv.info._ZN7cutlass13device_kernelINS_4conv6kernel13ConvUniversalINS1_16ConvProblemShapeILNS1_8OperatorE2ELi2EEENS1_10collective14CollectiveConvINS1_47MainloopSm100TmaUmmaWarpSpecializedImplicitGemmILS5_2ELi12ELi2ELi1ELi2EN4cute5tupleIJNSA_1CILi2EEENSC_ILi1EEESE_EEEEENSB_IJNSC_ILi64EEENSB_IJSH_EEENSB_IJNSC_ILi32EEEEEEEEENS_10tfloat32_tESM_NSA_8TiledMMAINSA_8MMA_AtomIJNSA_17SM100_MMA_TF32_SSISM_SM_fLi64ELi64ELNSA_4UMMA5MajorE1ELSR_1ELNSQ_7ScaleInE0ELSS_0EEEEEENSA_6LayoutINSB_IJSE_SE_SE_EEENSB_IJNSC_ILi0EEESX_SX_EEEEENSB_IJNSA_10UnderscoreES10_S10_EEEEENS7_6detail27Sm100ImplicitGemmTileTraitsINSA_13SM90_TMA_LOADENSA_14ComposedLayoutINSA_7SwizzleILi2ELi5ELi2EEENSA_18smem_ptr_flag_bitsILi32EEENSV_INSB_IJSJ_NSC_ILi4EEEEEENSB_IJSE_SJ_EEEEEEEvEENS14_INSA_30SM90_TMA_LOAD_IM2COL_MULTICASTES1F_vEEEENS_8epilogue10collective18CollectiveEpilogueINS1K_23Sm100TmaWarpSpecializedILi3ELi2ELi16ELb1ELb0EEEJSL_NSB_IJNSV_ISH_SE_EENSV_ISJ_SE_EEEEESM_NSB_IJlNSB_IJSE_llEEESX_EEESM_S1T_NS1K_6fusion15FusionCallbacksIS1O_NS1U_17LinearCombinationISM_fSM_fLNS_15FloatRoundStyleE2EEESL_S1R_JEEENSA_5SM1004TMEM4LOAD26SM100_TMEM_LOAD_16dp128b8xES15_NS16_INS17_ILi3ELi4ELi3EEES1A_NSV_INSB_IJNSC_ILi8EEESJ_EEENSB_IJSJ_SE_EEEEEEENSA_17SM75_U32x4_LDSM_NENSA_14SM90_TMA_STOREES29_NSA_17SM90_U32x4_STSM_NENSA_39AutoVectorizingCopyWithAssumedAlignmentILi128EEEEEEvvEEEEvNT_6ParamsE --------------------------
	.section	.nv.info._ZN7cutlass13device_kernelINS_4conv6kernel13ConvUniversalINS1_16ConvProblemShapeILNS1_8OperatorE2ELi2EEENS1_10collective14CollectiveConvINS1_47MainloopSm100TmaUmmaWarpSpecializedImplicitGemmILS5_2ELi12ELi2ELi1ELi2EN4cute5tupleIJNSA_1CILi2EEENSC_ILi1EEESE_EEEEENSB_IJNSC_ILi64EEENSB_IJSH_EEENSB_IJNSC_ILi32EEEEEEEEENS_10tfloat32_tESM_NSA_8TiledMMAINSA_8MMA_AtomIJNSA_17SM100_MMA_TF32_SSISM_SM_fLi64ELi64ELNSA_4UMMA5MajorE1ELSR_1ELNSQ_7ScaleInE0ELSS_0EEEEEENSA_6LayoutINSB_IJSE_SE_SE_EEENSB_IJNSC_ILi0EEESX_SX_EEEEENSB_IJNSA_10UnderscoreES10_S10_EEEEENS7_6detail27Sm100ImplicitGemmTileTraitsINSA_13SM90_TMA_LOADENSA_14ComposedLayoutINSA_7SwizzleILi2ELi5ELi2EEENSA_18smem_ptr_flag_bitsILi32EEENSV_INSB_IJSJ_NSC_ILi4EEEEEENSB_IJSE_SJ_EEEEEEEvEENS14_INSA_30SM90_TMA_LOAD_IM2COL_MULTICASTES1F_vEEEENS_8epilogue10collective18CollectiveEpilogueINS1K_23Sm100TmaWarpSpecializedILi3ELi2ELi16ELb1ELb0EEEJSL_NSB_IJNSV_ISH_SE_EENSV_ISJ_SE_EEEEESM_NSB_IJlNSB_IJSE_llEEESX_EEESM_S1T_NS1K_6fusion15FusionCallbacksIS1O_NS1U_17LinearCombinationISM_fSM_fLNS_15FloatRoundStyleE2EEESL_S1R_JEEENSA_5SM1004TMEM4LOAD26SM100_TMEM_LOAD_16dp128b8xES15_NS16_INS17_ILi3ELi4ELi3EEES1A_NSV_INSB_IJNSC_ILi8EEESJ_EEENSB_IJSJ_SE_EEEEEEENSA_17SM75_U32x4_LDSM_NENSA_14SM90_TMA_STOREES29_NSA_17SM90_U32x4_STSM_NENSA_39AutoVectorizingCopyWithAssumedAlignmentILi128EEEEEEvvEEEEvNT_6ParamsE,"",@"SHT_CUDA_INFO"
	.sectionflags	@""
	.align	4


	//----- nvinfo : EIATTR_CUDA_API_VERSION
	.align		4
        /*0000*/ 	.byte	0x04, 0x37
        /*0002*/ 	.short	(.L_31 - .L_30)
.L_30:
        /*0004*/ 	.word	0x00000082


	//----- nvinfo : EIATTR_KPARAM_INFO
	.align		4
.L_31:
        /*0008*/ 	.byte	0x04, 0x17
        /*000a*/ 	.short	(.L_33 - .L_32)
.L_32:
        /*000c*/ 	.word	0x00000000
        /*0010*/ 	.short	0x0000
        /*0012*/ 	.short	0x0000
        /*0014*/ 	.byte	0x00, 0xf0, 0x01, 0x20


	//----- nvinfo : EIATTR_AT_ENTRY_FRAGMENTS
	.align		4
.L_33:
        /*0018*/ 	.byte	0x04, 0x4f
        /*001a*/ 	.short	(.L_35 - .L_34)


	//   ....[0]....
.L_34:
        /*001c*/ 	.word	0x00000006


	//----- nvinfo : EIATTR_RESERVED_SMEM_USED
	.align		4
.L_35:
        /*0020*/ 	.byte	0x01, 0x41
	.zero		2


	//----- nvinfo : EIATTR_SPARSE_MMA_MASK
	.align		4
        /*0024*/ 	.byte	0x03, 0x50
        /*0026*/ 	.short	0x0000


	//----- nvinfo : EIATTR_TCGEN05_1CTA_USED
	.align		4
        /*0028*/ 	.byte	0x01, 0x51
	.zero		2


	//----- nvinfo : EIATTR_MAXREG_COUNT
	.align		4
        /*002c*/ 	.byte	0x03, 0x1b
        /*002e*/ 	.short	0x00ff


	//----- nvinfo : EIATTR_NUM_BARRIERS
	.align		4
        /*0030*/ 	.byte	0x02, 0x4c
        /*0032*/ 	.byte	0x07
	.zero		1


	//----- nvinfo : EIATTR_EXTERNS
	.align		4
        /*0034*/ 	.byte	0x04, 0x0f
        /*0036*/ 	.short	(.L_37 - .L_36)


	//   ....[0]....
	.align		4
.L_36:
        /*0038*/ 	.word	index@(__assertfail)


	//----- nvinfo : EIATTR_MERCURY_ISA_VERSION
	.align		4
.L_37:
        /*003c*/ 	.byte	0x03, 0x5f
        /*003e*/ 	.short	0x0101


	//----- nvinfo : EIATTR_INT_WARP_WIDE_INSTR_OFFSETS
	.align		4
        /*0040*/ 	.byte	0x04, 0x31
        /*0042*/ 	.short	(.L_39 - .L_38)


	//   ....[0]....
.L_38:
        /*0044*/ 	.word	0x00004310


	//   ....[1]....
        /*0048*/ 	.word	0x00004330


	//   ....[2]....
        /*004c*/ 	.word	0x00004360


	//   ....[3]....
        /*0050*/ 	.word	0x00004df0


	//   ....[4]....
        /*0054*/ 	.word	0x00005080


	//   ....[5]....
        /*0058*/ 	.word	0x000050a0


	//   ....[6]....
        /*005c*/ 	.word	0x00005340


	//   ....[7]....
        /*0060*/ 	.word	0x00005460


	//   ....[8]....
        /*0064*/ 	.word	0x000061e0


	//----- nvinfo : EIATTR_COOP_GROUP_MASK_REGIDS
	.align		4
.L_39:
        /*0068*/ 	.byte	0x04, 0x29
        /*006a*/ 	.short	(.L_41 - .L_40)


	//   ....[0]....
.L_40:
        /*006c*/ 	.word	0xffffffff


	//   ....[1]....
        /*0070*/ 	.word	0xffffffff


	//   ....[2]....
        /*0074*/ 	.word	0xffffffff


	//   ....[3]....
        /*0078*/ 	.word	0xffffffff


	//   ....[4]....
        /*007c*/ 	.word	0xffffffff


	//   ....[5]....
        /*0080*/ 	.word	0xffffffff


	//   ....[6]....
        /*0084*/ 	.word	0xffffffff


	//   ....[7]....
        /*0088*/ 	.word	0xffffffff


	//   ....[8]....
        /*008c*/ 	.word	0xffffffff


	//   ....[9]....
        /*0090*/ 	.word	0xffffffff


	//   ....[10]....
        /*0094*/ 	.word	0xffffffff


	//   ....[11]....
        /*0098*/ 	.word	0xffffffff


	//   ....[12]....
        /*009c*/ 	.word	0xffffffff


	//----- nvinfo : EIATTR_COOP_GROUP_INSTR_OFFSETS
	.align		4
.L_41:
        /*00a0*/ 	.byte	0x04, 0x28
        /*00a2*/ 	.short	(.L_43 - .L_42)


	//   ....[0]....
.L_42:
        /*00a4*/ 	.word	0x000000a0


	//   ....[1]....
        /*00a8*/ 	.word	0x000004e0


	//   ....[2]....
        /*00ac*/ 	.word	0x000007a0


	//   ....[3]....
        /*00b0*/ 	.word	0x00000920


	//   ....[4]....
        /*00b4*/ 	.word	0x00000a20


	//   ....[5]....
        /*00b8*/ 	.word	0x00000b70


	//   ....[6]....
        /*00bc*/ 	.word	0x00000d70


	//   ....[7]....
        /*00c0*/ 	.word	0x000026f0


	//   ....[8]....
        /*00c4*/ 	.word	0x00003640


	//   ....[9]....
        /*00c8*/ 	.word	0x00003850


	//   ....[10]....
        /*00cc*/ 	.word	0x00003880


	//   ....[11]....
        /*00d0*/ 	.word	0x000041f0


	//   ....[12]....
        /*00d4*/ 	.word	0x00004430


	//----- nvinfo : EIATTR_VRC_CTA_INIT_COUNT
	.align		4
.L_43:
        /*00d8*/ 	.byte	0x02, 0x4a
        /*00da*/ 	.byte	0x80
	.zero		1


	//----- nvinfo : EIATTR_SYSCALL_OFFSETS
	.align		4
        /*00dc*/ 	.byte	0x04, 0x46
        /*00de*/ 	.short	(.L_45 - .L_44)


	//   ....[0]....
.L_44:
        /*00e0*/ 	.word	0x00006440


	//   ....[1]....
        /*00e4*/ 	.word	0x00006530


	//   ....[2]....
        /*00e8*/ 	.word	0x00006d90


	//   ....[3]....
        /*00ec*/ 	.word	0x000077e0


	//----- nvinfo : EIATTR_MBARRIER_INSTR_OFFSETS
	.align		4
.L_45:
        /*00f0*/ 	.byte	0x04, 0x39
        /*00f2*/ 	.short	(.L_47 - .L_46)


	//   ....[0]....
.L_46:
        /*00f4*/ 	.word	0x00000600
        /*00f8*/ 	.word	0x000000ff
        /*00fc*/ 	.word	0x00000000
        /*0100*/ 	.short	0x0100
        /*0102*/ 	.byte	0x07
	.zero		1


	//   ....[1]....
        /*0104*/ 	.word	0x00000610
        /*0108*/ 	.word	0x000000ff
        /*010c*/ 	.word	0x00000060
        /*0110*/ 	.short	0x0100
        /*0112*/ 	.byte	0x07
	.zero		1


	//   ....[2]....
        /*0114*/ 	.word	0x00000620
        /*0118*/ 	.word	0x000000ff
        /*011c*/ 	.word	0x00000008
        /*0120*/ 	.short	0x0100
        /*0122*/ 	.byte	0x07
	.zero		1


	//   ....[3]....
        /*0124*/ 	.word	0x00000630
        /*0128*/ 	.word	0x000000ff
        /*012c*/ 	.word	0x00000068
        /*0130*/ 	.short	0x0100
        /*0132*/ 	.byte	0x07
	.zero		1


	//   ....[4]....
        /*0134*/ 	.word	0x00000640
        /*0138*/ 	.word	0x000000ff
        /*013c*/ 	.word	0x00000010
        /*0140*/ 	.short	0x0100
        /*0142*/ 	.byte	0x07
	.zero		1


	//   ....[5]....
        /*0144*/ 	.word	0x00000650
        /*0148*/ 	.word	0x000000ff
        /*014c*/ 	.word	0x00000070
        /*0150*/ 	.short	0x0100
        /*0152*/ 	.byte	0x07
	.zero		1


	//   ....[6]....
        /*0154*/ 	.word	0x00000660
        /*0158*/ 	.word	0x000000ff
        /*015c*/ 	.word	0x00000018
        /*0160*/ 	.short	0x0100
        /*0162*/ 	.byte	0x07
	.zero		1


	//   ....[7]....
        /*0164*/ 	.word	0x00000670
        /*0168*/ 	.word	0x000000ff
        /*016c*/ 	.word	0x00000078
        /*0170*/ 	.short	0x0100
        /*0172*/ 	.byte	0x07
	.zero		1


	//   ....[8]....
        /*0174*/ 	.word	0x00000680
        /*0178*/ 	.word	0x000000ff
        /*017c*/ 	.word	0x00000020
        /*0180*/ 	.short	0x0100
        /*0182*/ 	.byte	0x07
	.zero		1


	//   ....[9]....
        /*0184*/ 	.word	0x00000690
        /*0188*/ 	.word	0x000000ff
        /*018c*/ 	.word	0x00000080
        /*0190*/ 	.short	0x0100
        /*0192*/ 	.byte	0x07
	.zero		1


	//   ....[10]....
        /*0194*/ 	.word	0x000006a0
        /*0198*/ 	.word	0x000000ff
        /*019c*/ 	.word	0x00000028
        /*01a0*/ 	.short	0x0100
        /*01a2*/ 	.byte	0x07
	.zero		1


	//   ....[11]....
        /*01a4*/ 	.word	0x000006b0
        /*01a8*/ 	.word	0x000000ff
        /*01ac*/ 	.word	0x00000088
        /*01b0*/ 	.short	0x0100
        /*01b2*/ 	.byte	0x07
	.zero		1


	//   ....[12]....
        /*01b4*/ 	.word	0x000006c0
        /*01b8*/ 	.word	0x000000ff
        /*01bc*/ 	.word	0x00000030
        /*01c0*/ 	.short	0x0100
        /*01c2*/ 	.byte	0x07
	.zero		1


	//   ....[13]....
        /*01c4*/ 	.word	0x000006d0
        /*01c8*/ 	.word	0x000000ff
        /*01cc*/ 	.word	0x00000090
        /*01d0*/ 	.short	0x0100
        /*01d2*/ 	.byte	0x07
	.zero		1


	//   ....[14]....
        /*01d4*/ 	.word	0x000006e0
        /*01d8*/ 	.word	0x000000ff
        /*01dc*/ 	.word	0x00000038
        /*01e0*/ 	.short	0x0100
        /*01e2*/ 	.byte	0x07
	.zero		1


	//   ....[15]....
        /*01e4*/ 	.word	0x000006f0
        /*01e8*/ 	.word	0x000000ff
        /*01ec*/ 	.word	0x00000098
        /*01f0*/ 	.short	0x0100
        /*01f2*/ 	.byte	0x07
	.zero		1


	//   ....[16]....
        /*01f4*/ 	.word	0x00000700
        /*01f8*/ 	.word	0x000000ff
        /*01fc*/ 	.word	0x00000040
        /*0200*/ 	.short	0x0100
        /*0202*/ 	.byte	0x07
	.zero		1


	//   ....[17]....
        /*0204*/ 	.word	0x00000710
        /*0208*/ 	.word	0x000000ff
        /*020c*/ 	.word	0x000000a0
        /*0210*/ 	.short	0x0100
        /*0212*/ 	.byte	0x07
	.zero		1


	//   ....[18]....
        /*0214*/ 	.word	0x00000720
        /*0218*/ 	.word	0x000000ff
        /*021c*/ 	.word	0x00000048
        /*0220*/ 	.short	0x0100
        /*0222*/ 	.byte	0x07
	.zero		1


	//   ....[19]....
        /*0224*/ 	.word	0x00000730
        /*0228*/ 	.word	0x000000ff
        /*022c*/ 	.word	0x000000a8
        /*0230*/ 	.short	0x0100
        /*0232*/ 	.byte	0x07
	.zero		1


	//   ....[20]....
        /*0234*/ 	.word	0x00000740
        /*0238*/ 	.word	0x000000ff
        /*023c*/ 	.word	0x00000050
        /*0240*/ 	.short	0x0100
        /*0242*/ 	.byte	0x07
	.zero		1


	//   ....[21]....
        /*0244*/ 	.word	0x00000750
        /*0248*/ 	.word	0x000000ff
        /*024c*/ 	.word	0x000000b0
        /*0250*/ 	.short	0x0100
        /*0252*/ 	.byte	0x07
	.zero		1


	//   ....[22]....
        /*0254*/ 	.word	0x00000760
        /*0258*/ 	.word	0x000000ff
        /*025c*/ 	.word	0x00000058
        /*0260*/ 	.short	0x0100
        /*0262*/ 	.byte	0x07
	.zero		1


	//   ....[23]....
        /*0264*/ 	.word	0x00000770
        /*0268*/ 	.word	0x000000ff
        /*026c*/ 	.word	0x000000b8
        /*0270*/ 	.short	0x0100
        /*0272*/ 	.byte	0x07
	.zero		1


	//   ....[24]....
        /*0274*/ 	.word	0x000008b0
        /*0278*/ 	.word	0x000000ff
        /*027c*/ 	.word	0x000000c0
        /*0280*/ 	.short	0x0100
        /*0282*/ 	.byte	0x07
	.zero		1


	//   ....[25]....
        /*0284*/ 	.word	0x000008c0
        /*0288*/ 	.word	0x000000ff
        /*028c*/ 	.word	0x000000d8
        /*0290*/ 	.short	0x0100
        /*0292*/ 	.byte	0x07
	.zero		1


	//   ....[26]....
        /*0294*/ 	.word	0x000008d0
        /*0298*/ 	.word	0x000000ff
        /*029c*/ 	.word	0x000000c8
        /*02a0*/ 	.short	0x0100
        /*02a2*/ 	.byte	0x07
	.zero		1


	//   ....[27]....
        /*02a4*/ 	.word	0x000008e0
        /*02a8*/ 	.word	0x000000ff
        /*02ac*/ 	.word	0x000000e0
        /*02b0*/ 	.short	0x0100
        /*02b2*/ 	.byte	0x07
	.zero		1


	//   ....[28]....
        /*02b4*/ 	.word	0x000008f0
        /*02b8*/ 	.word	0x000000ff
        /*02bc*/ 	.word	0x000000d0
        /*02c0*/ 	.short	0x0100
        /*02c2*/ 	.byte	0x07
	.zero		1


	//   ....[29]....
        /*02c4*/ 	.word	0x00000900
        /*02c8*/ 	.word	0x000000ff
        /*02cc*/ 	.word	0x000000e8
        /*02d0*/ 	.short	0x0100
        /*02d2*/ 	.byte	0x07
	.zero		1


	//   ....[30]....
        /*02d4*/ 	.word	0x000009f0
        /*02d8*/ 	.word	0x000000ff
        /*02dc*/ 	.word	0x000000f0
        /*02e0*/ 	.short	0x0100
        /*02e2*/ 	.byte	0x06
	.zero		1


	//   ....[31]....
        /*02e4*/ 	.word	0x00000a00
        /*02e8*/ 	.word	0x000000ff
        /*02ec*/ 	.word	0x000000f8
        /*02f0*/ 	.short	0x0100
        /*02f2*/ 	.byte	0x06
	.zero		1


	//   ....[32]....
        /*02f4*/ 	.word	0x00000b40
        /*02f8*/ 	.word	0x000000ff
        /*02fc*/ 	.word	0x00000100
        /*0300*/ 	.short	0x0100
        /*0302*/ 	.byte	0x06
	.zero		1


	//   ....[33]....
        /*0304*/ 	.word	0x00000b50
        /*0308*/ 	.word	0x000000ff
        /*030c*/ 	.word	0x00000108
        /*0310*/ 	.short	0x0100
        /*0312*/ 	.byte	0x06
	.zero		1


	//   ....[34]....
        /*0314*/ 	.word	0x00000c80
        /*0318*/ 	.word	0x000000ff
        /*031c*/ 	.word	0x00000110
        /*0320*/ 	.short	0x0100
        /*0322*/ 	.byte	0x07
	.zero		1


	//   ....[35]....
        /*0324*/ 	.word	0x00000c90
        /*0328*/ 	.word	0x000000ff
        /*032c*/ 	.word	0x00000120
        /*0330*/ 	.short	0x0100
        /*0332*/ 	.byte	0x07
	.zero		1


	//   ....[36]....
        /*0334*/ 	.word	0x00000ca0
        /*0338*/ 	.word	0x000000ff
        /*033c*/ 	.word	0x00000118
        /*0340*/ 	.short	0x0100
        /*0342*/ 	.byte	0x07
	.zero		1


	//   ....[37]....
        /*0344*/ 	.word	0x00000cb0
        /*0348*/ 	.word	0x000000ff
        /*034c*/ 	.word	0x00000128
        /*0350*/ 	.short	0x0100
        /*0352*/ 	.byte	0x07
	.zero		1


	//   ....[38]....
        /*0354*/ 	.word	0x00001920
        /*0358*/ 	.word	0x000000ff
        /*035c*/ 	.word	0x00000060
        /*0360*/ 	.short	0x010a
        /*0362*/ 	.byte	0x04
	.zero		1


	//   ....[39]....
        /*0364*/ 	.word	0x00001c20
        /*0368*/ 	.word	0x000000ff
        /*036c*/ 	.word	0x00000060
        /*0370*/ 	.short	0x010a
        /*0372*/ 	.byte	0x25
	.zero		1


	//   ....[40]....
        /*0374*/ 	.word	0x00001de0
        /*0378*/ 	.word	0x000000ff
        /*037c*/ 	.word	0x00000060
        /*0380*/ 	.short	0x010a
        /*0382*/ 	.byte	0x08
	.zero		1


	//   ....[41]....
        /*0384*/ 	.word	0x000020d0
        /*0388*/ 	.word	0x000000ff
        /*038c*/ 	.word	0x000000f8
        /*0390*/ 	.short	0x0101
        /*0392*/ 	.byte	0x23
	.zero		1


	//   ....[42]....
        /*0394*/ 	.word	0x000020f0
        /*0398*/ 	.word	0x000000ff
        /*039c*/ 	.word	0x00000060
        /*03a0*/ 	.short	0x010a
        /*03a2*/ 	.byte	0x04
	.zero		1


	//   ....[43]....
        /*03a4*/ 	.word	0x00002240
        /*03a8*/ 	.word	0x000000ff
        /*03ac*/ 	.word	0x00000060
        /*03b0*/ 	.short	0x010a
        /*03b2*/ 	.byte	0x29
	.zero		1


	//   ....[44]....
        /*03b4*/ 	.word	0x000023f0
        /*03b8*/ 	.word	0x000000ff
        /*03bc*/ 	.word	0x00000060
        /*03c0*/ 	.short	0x010a
        /*03c2*/ 	.byte	0x08
	.zero		1


	//   ....[45]....
        /*03c4*/ 	.word	0x00002700
        /*03c8*/ 	.word	0x000000ff
        /*03cc*/ 	.word	0x00000100
        /*03d0*/ 	.short	0x010a
        /*03d2*/ 	.byte	0x23
	.zero		1


	//   ....[46]....
        /*03d4*/ 	.word	0x000027c0
        /*03d8*/ 	.word	0x000000ff
        /*03dc*/ 	.word	0x00000000
        /*03e0*/ 	.short	0x0101
        /*03e2*/ 	.byte	0x04
	.zero		1


	//   ....[47]....
        /*03e4*/ 	.word	0x00002ca0
        /*03e8*/ 	.word	0x000000ff
        /*03ec*/ 	.word	0x00000000
        /*03f0*/ 	.short	0x010a
        /*03f2*/ 	.byte	0x04
	.zero		1


	//   ....[48]....
        /*03f4*/ 	.word	0x00002d30
        /*03f8*/ 	.word	0x000000ff
        /*03fc*/ 	.word	0x00000000
        /*0400*/ 	.short	0x010a
        /*0402*/ 	.byte	0x04
	.zero		1


	//   ....[49]....
        /*0404*/ 	.word	0x00002dc0
        /*0408*/ 	.word	0x000000ff
        /*040c*/ 	.word	0x00000000
        /*0410*/ 	.short	0x010a
        /*0412*/ 	.byte	0x04
	.zero		1


	//   ....[50]....
        /*0414*/ 	.word	0x00002e50
        /*0418*/ 	.word	0x000000ff
        /*041c*/ 	.word	0x00000000
        /*0420*/ 	.short	0x010a
        /*0422*/ 	.byte	0x04
	.zero		1


	//   ....[51]....
        /*0424*/ 	.word	0x00002ee0
        /*0428*/ 	.word	0x000000ff
        /*042c*/ 	.word	0x00000000
        /*0430*/ 	.short	0x010a
        /*0432*/ 	.byte	0x04
	.zero		1


	//   ....[52]....
        /*0434*/ 	.word	0x00002f70
        /*0438*/ 	.word	0x000000ff
        /*043c*/ 	.word	0x00000000
        /*0440*/ 	.short	0x010a
        /*0442*/ 	.byte	0x04
	.zero		1


	//   ....[53]....
        /*0444*/ 	.word	0x00003000
        /*0448*/ 	.word	0x000000ff
        /*044c*/ 	.word	0x00000000
        /*0450*/ 	.short	0x010a
        /*0452*/ 	.byte	0x04
	.zero		1


	//   ....[54]....
        /*0454*/ 	.word	0x00003090
        /*0458*/ 	.word	0x000000ff
        /*045c*/ 	.word	0x00000000
        /*0460*/ 	.short	0x010a
        /*0462*/ 	.byte	0x04
	.zero		1


	//   ....[55]....
        /*0464*/ 	.word	0x00003120
        /*0468*/ 	.word	0x000000ff
        /*046c*/ 	.word	0x00000000
        /*0470*/ 	.short	0x010a
        /*0472*/ 	.byte	0x04
	.zero		1


	//   ....[56]....
        /*0474*/ 	.word	0x000031b0
        /*0478*/ 	.word	0x000000ff
        /*047c*/ 	.word	0x00000000
        /*0480*/ 	.short	0x010a
        /*0482*/ 	.byte	0x04
	.zero		1


	//   ....[57]....
        /*0484*/ 	.word	0x00003240
        /*0488*/ 	.word	0x000000ff
        /*048c*/ 	.word	0x00000000
        /*0490*/ 	.short	0x010a
        /*0492*/ 	.byte	0x04
	.zero		1


	//   ....[58]....
        /*0494*/ 	.word	0x000032e0
        /*0498*/ 	.word	0x00000000
        /*049c*/ 	.word	0x00000000
        /*04a0*/ 	.short	0x010a
        /*04a2*/ 	.byte	0xff
	.zero		1


	//   ....[59]....
        /*04a4*/ 	.word	0x00003410
        /*04a8*/ 	.word	0x000000ff
        /*04ac*/ 	.word	0x00000108
        /*04b0*/ 	.short	0x010a
        /*04b2*/ 	.byte	0x2d
	.zero		1


	//   ....[60]....
        /*04b4*/ 	.word	0x000034b0
        /*04b8*/ 	.word	0x000000ff
        /*04bc*/ 	.word	0x00000100
        /*04c0*/ 	.short	0x010a
        /*04c2*/ 	.byte	0x2d
	.zero		1


	//   ....[61]....
        /*04c4*/ 	.word	0x00003550
        /*04c8*/ 	.word	0x000000ff
        /*04cc*/ 	.word	0x00000000
        /*04d0*/ 	.short	0x0101
        /*04d2*/ 	.byte	0x06
	.zero		1


	//   ....[62]....
        /*04d4*/ 	.word	0x00003590
        /*04d8*/ 	.word	0x000000ff
        /*04dc*/ 	.word	0x00000108
        /*04e0*/ 	.short	0x0106
        /*04e2*/ 	.byte	0x2d
	.zero		1


	//   ....[63]....
        /*04e4*/ 	.word	0x000035d0
        /*04e8*/ 	.word	0x00000000
        /*04ec*/ 	.word	0x00000108
        /*04f0*/ 	.short	0x010a
        /*04f2*/ 	.byte	0xff
	.zero		1


	//   ....[64]....
        /*04f4*/ 	.word	0x00003b40
        /*04f8*/ 	.word	0x000000ff
        /*04fc*/ 	.word	0x00000100
        /*0500*/ 	.short	0x010a
        /*0502*/ 	.byte	0x07
	.zero		1


	//   ....[65]....
        /*0504*/ 	.word	0x00003bf0
        /*0508*/ 	.word	0x000000ff
        /*050c*/ 	.word	0x00000000
        /*0510*/ 	.short	0x0101
        /*0512*/ 	.byte	0x05
	.zero		1


	//   ....[66]....
        /*0514*/ 	.word	0x00003c00
        /*0518*/ 	.word	0x000000ff
        /*051c*/ 	.word	0x00000120
        /*0520*/ 	.short	0x010a
        /*0522*/ 	.byte	0x09
	.zero		1


	//   ....[67]....
        /*0524*/ 	.word	0x00003c90
        /*0528*/ 	.word	0x000000ff
        /*052c*/ 	.word	0x00000000
        /*0530*/ 	.short	0x010a
        /*0532*/ 	.byte	0x04
	.zero		1


	//   ....[68]....
        /*0534*/ 	.word	0x00003d30
        /*0538*/ 	.word	0x000000ff
        /*053c*/ 	.word	0x00000000
        /*0540*/ 	.short	0x010a
        /*0542*/ 	.byte	0x08
	.zero		1


	//   ....[69]....
        /*0544*/ 	.word	0x00003e60
        /*0548*/ 	.word	0x000000ff
        /*054c*/ 	.word	0x00000000
        /*0550*/ 	.short	0x010a
        /*0552*/ 	.byte	0x04
	.zero		1


	//   ....[70]....
        /*0554*/ 	.word	0x00004140
        /*0558*/ 	.word	0x000000ff
        /*055c*/ 	.word	0x00000000
        /*0560*/ 	.short	0x010a
        /*0562*/ 	.byte	0x05
	.zero		1


	//   ....[71]....
        /*0564*/ 	.word	0x000041d0
        /*0568*/ 	.word	0x000000ff
        /*056c*/ 	.word	0x00000000
        /*0570*/ 	.short	0x010a
        /*0572*/ 	.byte	0x06
	.zero		1


	//   ....[72]....
        /*0574*/ 	.word	0x000046d0
        /*0578*/ 	.word	0x000000ff
        /*057c*/ 	.word	0x00000100
        /*0580*/ 	.short	0x010a
        /*0582*/ 	.byte	0x0f
	.zero		1


	//   ....[73]....
        /*0584*/ 	.word	0x000049d0
        /*0588*/ 	.word	0x000000ff
        /*058c*/ 	.word	0x00000000
        /*0590*/ 	.short	0x0101
        /*0592*/ 	.byte	0x0e
	.zero		1


	//   ....[74]....
        /*0594*/ 	.word	0x00004d00
        /*0598*/ 	.word	0x000000ff
        /*059c*/ 	.word	0x000000f8
        /*05a0*/ 	.short	0x010a
        /*05a2*/ 	.byte	0x0f
	.zero		1


	//   ....[75]....
        /*05a4*/ 	.word	0x00005020
        /*05a8*/ 	.word	0x000000ff
        /*05ac*/ 	.word	0x000000d8
        /*05b0*/ 	.short	0x010a
        /*05b2*/ 	.byte	0x13
	.zero		1


	//   ....[76]....
        /*05b4*/ 	.word	0x00005230
        /*05b8*/ 	.word	0x000000ff
        /*05bc*/ 	.word	0x000000c0
        /*05c0*/ 	.short	0x010b
        /*05c2*/ 	.byte	0x13
	.zero		1


	//   ....[77]....
        /*05c4*/ 	.word	0x000052b0
        /*05c8*/ 	.word	0x000000ff
        /*05cc*/ 	.word	0x00000000
        /*05d0*/ 	.short	0x0101
        /*05d2*/ 	.byte	0x15
	.zero		1


	//   ....[78]....
        /*05d4*/ 	.word	0x000052e0
        /*05d8*/ 	.word	0x000000ff
        /*05dc*/ 	.word	0x000000d8
        /*05e0*/ 	.short	0x010a
        /*05e2*/ 	.byte	0x11
	.zero		1


	//   ....[79]....
        /*05e4*/ 	.word	0x00005480
        /*05e8*/ 	.word	0x000000ff
        /*05ec*/ 	.word	0x000000c0
        /*05f0*/ 	.short	0x010b
        /*05f2*/ 	.byte	0x11
	.zero		1


	//   ....[80]....
        /*05f4*/ 	.word	0x000054f0
        /*05f8*/ 	.word	0x000000ff
        /*05fc*/ 	.word	0x00000000
        /*0600*/ 	.short	0x0101
        /*0602*/ 	.byte	0x13
	.zero		1


	//   ....[81]....
        /*0604*/ 	.word	0x00005540
        /*0608*/ 	.word	0x000000ff
        /*060c*/ 	.word	0x00000000
        /*0610*/ 	.short	0x010a
        /*0612*/ 	.byte	0x04
	.zero		1


	//   ....[82]....
        /*0614*/ 	.word	0x000055d0
        /*0618*/ 	.word	0x000000ff
        /*061c*/ 	.word	0x00000000
        /*0620*/ 	.short	0x010a
        /*0622*/ 	.byte	0x04
	.zero		1


	//   ....[83]....
        /*0624*/ 	.word	0x00005670
        /*0628*/ 	.word	0x00000000
        /*062c*/ 	.word	0x00000000
        /*0630*/ 	.short	0x010a
        /*0632*/ 	.byte	0xff
	.zero		1


	//   ....[84]....
        /*0634*/ 	.word	0x00005a30
        /*0638*/ 	.word	0x000000ff
        /*063c*/ 	.word	0x00000100
        /*0640*/ 	.short	0x010a
        /*0642*/ 	.byte	0x32
	.zero		1


	//   ....[85]....
        /*0644*/ 	.word	0x00005b30
        /*0648*/ 	.word	0x000000ff
        /*064c*/ 	.word	0x00000000
        /*0650*/ 	.short	0x0101
        /*0652*/ 	.byte	0x04
	.zero		1


	//   ....[86]....
        /*0654*/ 	.word	0x00006980
        /*0658*/ 	.word	0x00000000
        /*065c*/ 	.word	0x000000c0
        /*0660*/ 	.short	0x010a
        /*0662*/ 	.byte	0xff
	.zero		1


	//   ....[87]....
        /*0664*/ 	.word	0x000069b0
        /*0668*/ 	.word	0x00000056
        /*066c*/ 	.word	0x00000110
        /*0670*/ 	.short	0x010a
        /*0672*/ 	.byte	0xff
	.zero		1


	//   ....[88]....
        /*0674*/ 	.word	0x00006a40
        /*0678*/ 	.word	0x00000000
        /*067c*/ 	.word	0x000000c0
        /*0680*/ 	.short	0x010a
        /*0682*/ 	.byte	0xff
	.zero		1


	//   ....[89]....
        /*0684*/ 	.word	0x00006c70
        /*0688*/ 	.word	0x00000056
        /*068c*/ 	.word	0x00000110
        /*0690*/ 	.short	0x010a
        /*0692*/ 	.byte	0xff
	.zero		1


	//   ....[90]....
        /*0694*/ 	.word	0x00007500
        /*0698*/ 	.word	0x00000000
        /*069c*/ 	.word	0x00000000
        /*06a0*/ 	.short	0x0101
        /*06a2*/ 	.byte	0xff
	.zero		1


	//   ....[91]....
        /*06a4*/ 	.word	0x00007510
        /*06a8*/ 	.word	0x00000003
        /*06ac*/ 	.word	0x000000c0
        /*06b0*/ 	.short	0x010a
        /*06b2*/ 	.byte	0xff
	.zero		1


	//   ....[92]....
        /*06b4*/ 	.word	0x000075e0
        /*06b8*/ 	.word	0x00000003
        /*06bc*/ 	.word	0x000000c0
        /*06c0*/ 	.short	0x010a
        /*06c2*/ 	.byte	0xff
	.zero		1


	//   ....[93]....
        /*06c4*/ 	.word	0x00007970
        /*06c8*/ 	.word	0x000000ff
        /*06cc*/ 	.word	0x00000000
        /*06d0*/ 	.short	0x0101
        /*06d2*/ 	.byte	0x05
	.zero		1


	//   ....[94]....
        /*06d4*/ 	.word	0x00007fa0
        /*06d8*/ 	.word	0x00000002
        /*06dc*/ 	.word	0x00000000
        /*06e0*/ 	.short	0x0101
        /*06e2*/ 	.byte	0xff
	.zero		1


	//   ....[95]....
        /*06e4*/ 	.word	0x000081e0
        /*06e8*/ 	.word	0x000000ff
        /*06ec*/ 	.word	0x00000000
        /*06f0*/ 	.short	0x0101
        /*06f2*/ 	.byte	0x04
	.zero		1


	//   ....[96]....
        /*06f4*/ 	.word	0x00008210
        /*06f8*/ 	.word	0x00000003
        /*06fc*/ 	.word	0x00000060
        /*0700*/ 	.short	0x010a
        /*0702*/ 	.byte	0xff
	.zero		1


	//   ....[97]....
        /*0704*/ 	.word	0x00008270
        /*0708*/ 	.word	0x00000003
        /*070c*/ 	.word	0x00000060
        /*0710*/ 	.short	0x010a
        /*0712*/ 	.byte	0xff
	.zero		1


	//   ....[98]....
        /*0714*/ 	.word	0x000082d0
        /*0718*/ 	.word	0x00000002
        /*071c*/ 	.word	0x00000100
        /*0720*/ 	.short	0x010a
        /*0722*/ 	.byte	0xff
	.zero		1


	//   ....[99]....
        /*0724*/ 	.word	0x00008330
        /*0728*/ 	.word	0x00000000
        /*072c*/ 	.word	0x00000000
        /*0730*/ 	.short	0x010a
        /*0732*/ 	.byte	0xff
	.zero		1


	//   ....[100]....
        /*0734*/ 	.word	0x00008390
        /*0738*/ 	.word	0x00000000
        /*073c*/ 	.word	0x00000000
        /*0740*/ 	.short	0x010a
        /*0742*/ 	.byte	0xff
	.zero		1


	//   ....[101]....
        /*0744*/ 	.word	0x000083f0
        /*0748*/ 	.word	0x00000000
        /*074c*/ 	.word	0x00000000
        /*0750*/ 	.short	0x010a
        /*0752*/ 	.byte	0xff
	.zero		1


	//   ....[102]....
        /*0754*/ 	.word	0x00008450
        /*0758*/ 	.word	0x00000000
        /*075c*/ 	.word	0x00000000
        /*0760*/ 	.short	0x010a
        /*0762*/ 	.byte	0xff
	.zero		1


	//   ....[103]....
        /*0764*/ 	.word	0x000084b0
        /*0768*/ 	.word	0x00000000
        /*076c*/ 	.word	0x00000000
        /*0770*/ 	.short	0x010a
        /*0772*/ 	.byte	0xff
	.zero		1


	//   ....[104]....
        /*0774*/ 	.word	0x00008510
        /*0778*/ 	.word	0x00000000
        /*077c*/ 	.word	0x00000000
        /*0780*/ 	.short	0x010a
        /*0782*/ 	.byte	0xff
	.zero		1


	//   ....[105]....
        /*0784*/ 	.word	0x00008570
        /*0788*/ 	.word	0x00000000
        /*078c*/ 	.word	0x00000000
        /*0790*/ 	.short	0x010a
        /*0792*/ 	.byte	0xff
	.zero		1


	//   ....[106]....
        /*0794*/ 	.word	0x000085d0
        /*0798*/ 	.word	0x00000000
        /*079c*/ 	.word	0x00000000
        /*07a0*/ 	.short	0x010a
        /*07a2*/ 	.byte	0xff
	.zero		1


	//   ....[107]....
        /*07a4*/ 	.word	0x00008630
        /*07a8*/ 	.word	0x00000000
        /*07ac*/ 	.word	0x00000000
        /*07b0*/ 	.short	0x010a
        /*07b2*/ 	.byte	0xff
	.zero		1


	//   ....[108]....
        /*07b4*/ 	.word	0x00008690
        /*07b8*/ 	.word	0x00000000
        /*07bc*/ 	.word	0x00000000
        /*07c0*/ 	.short	0x010a
        /*07c2*/ 	.byte	0xff
	.zero		1


	//   ....[109]....
        /*07c4*/ 	.word	0x000086f0
        /*07c8*/ 	.word	0x00000000
        /*07cc*/ 	.word	0x00000000
        /*07d0*/ 	.short	0x010a
        /*07d2*/ 	.byte	0xff
	.zero		1


	//   ....[110]....
        /*07d4*/ 	.word	0x00008750
        /*07d8*/ 	.word	0x00000004
        /*07dc*/ 	.word	0x00000108
        /*07e0*/ 	.short	0x010a
        /*07e2*/ 	.byte	0xff
	.zero		1


	//   ....[111]....
        /*07e4*/ 	.word	0x000087b0
        /*07e8*/ 	.word	0x00000004
        /*07ec*/ 	.word	0x00000100
        /*07f0*/ 	.short	0x010a
        /*07f2*/ 	.byte	0xff
	.zero		1


	//   ....[112]....
        /*07f4*/ 	.word	0x00008810
        /*07f8*/ 	.word	0x00000000
        /*07fc*/ 	.word	0x00000100
        /*0800*/ 	.short	0x010a
        /*0802*/ 	.byte	0xff
	.zero		1


	//   ....[113]....
        /*0804*/ 	.word	0x00008870
        /*0808*/ 	.word	0x00000005
        /*080c*/ 	.word	0x00000120
        /*0810*/ 	.short	0x010a
        /*0812*/ 	.byte	0xff
	.zero		1


	//   ....[114]....
        /*0814*/ 	.word	0x000088d0
        /*0818*/ 	.word	0x00000000
        /*081c*/ 	.word	0x00000000
        /*0820*/ 	.short	0x010a
        /*0822*/ 	.byte	0xff
	.zero		1


	//   ....[115]....
        /*0824*/ 	.word	0x00008930
        /*0828*/ 	.word	0x00000000
        /*082c*/ 	.word	0x00000000
        /*0830*/ 	.short	0x010a
        /*0832*/ 	.byte	0xff
	.zero		1


	//   ....[116]....
        /*0834*/ 	.word	0x00008990
        /*0838*/ 	.word	0x00000000
        /*083c*/ 	.word	0x00000000
        /*0840*/ 	.short	0x010a
        /*0842*/ 	.byte	0xff
	.zero		1


	//   ....[117]....
        /*0844*/ 	.word	0x000089f0
        /*0848*/ 	.word	0x00000003
        /*084c*/ 	.word	0x00000100
        /*0850*/ 	.short	0x010a
        /*0852*/ 	.byte	0xff
	.zero		1


	//   ....[118]....
        /*0854*/ 	.word	0x00008a50
        /*0858*/ 	.word	0x00000000
        /*085c*/ 	.word	0x000000f8
        /*0860*/ 	.short	0x010a
        /*0862*/ 	.byte	0xff
	.zero		1


	//   ....[119]....
        /*0864*/ 	.word	0x00008ab0
        /*0868*/ 	.word	0x00000000
        /*086c*/ 	.word	0x000000d8
        /*0870*/ 	.short	0x010a
        /*0872*/ 	.byte	0xff
	.zero		1


	//   ....[120]....
        /*0874*/ 	.word	0x00008b10
        /*0878*/ 	.word	0x00000003
        /*087c*/ 	.word	0x000000d8
        /*0880*/ 	.short	0x010a
        /*0882*/ 	.byte	0xff
	.zero		1


	//   ....[121]....
        /*0884*/ 	.word	0x00008b70
        /*0888*/ 	.word	0x00000000
        /*088c*/ 	.word	0x00000000
        /*0890*/ 	.short	0x010a
        /*0892*/ 	.byte	0xff
	.zero		1


	//   ....[122]....
        /*0894*/ 	.word	0x00008bd0
        /*0898*/ 	.word	0x00000000
        /*089c*/ 	.word	0x00000000
        /*08a0*/ 	.short	0x010a
        /*08a2*/ 	.byte	0xff
	.zero		1


	//   ....[123]....
        /*08a4*/ 	.word	0x00008c30
        /*08a8*/ 	.word	0x00000000
        /*08ac*/ 	.word	0x00000100
        /*08b0*/ 	.short	0x010a
        /*08b2*/ 	.byte	0xff
	.zero		1


	//   ....[124]....
        /*08b4*/ 	.word	0x00008c80
        /*08b8*/ 	.word	0x00000000
        /*08bc*/ 	.word	0x000000c0
        /*08c0*/ 	.short	0x010a
        /*08c2*/ 	.byte	0xff
	.zero		1


	//   ....[125]....
        /*08c4*/ 	.word	0x00008cd0
        /*08c8*/ 	.word	0x00000056
        /*08cc*/ 	.word	0x00000110
        /*08d0*/ 	.short	0x010a
        /*08d2*/ 	.byte	0xff
	.zero		1


	//   ....[126]....
        /*08d4*/ 	.word	0x00008d20
        /*08d8*/ 	.word	0x00000003
        /*08dc*/ 	.word	0x000000c0
        /*08e0*/ 	.short	0x010a
        /*08e2*/ 	.byte	0xff
	.zero		1


	//----- nvinfo : EIATTR_NUM_MBARRIERS
	.align		4
.L_47:
        /*08e4*/ 	.byte	0x03, 0x38
        /*08e6*/ 	.short	0x0026


	//----- nvinfo : EIATTR_EXIT_INSTR_OFFSETS
	.align		4
        /*08e8*/ 	.byte	0x04, 0x1c
        /*08ea*/ 	.short	(.L_49 - .L_48)


	//   ....[0]....
.L_48:
        /*08ec*/ 	.word	0x00003310


	//   ....[1]....
        /*08f0*/ 	.word	0x000035a0


	//   ....[2]....
        /*08f4*/ 	.word	0x00003600


	//   ....[3]....
        /*08f8*/ 	.word	0x00004440


	//   ....[4]....
        /*08fc*/ 	.word	0x000056a0


	//   ....[5]....
        /*0900*/ 	.word	0x000056e0


	//   ....[6]....
        /*0904*/ 	.word	0x000080d0


	//   ....[7]....
        /*0908*/ 	.word	0x00008150


	//   ....[8]....
        /*090c*/ 	.word	0x00008180


	//   ....[9]....
        /*0910*/ 	.word	0x000081f0


	//----- nvinfo : EIATTR_MAX_THREADS
	.align		4
.L_49:
        /*0914*/ 	.byte	0x04, 0x05
        /*0916*/ 	.short	(.L_51 - .L_50)
.L_50:
        /*0918*/ 	.word	0x00000100
        /*091c*/ 	.word	0x00000001
        /*0920*/ 	.word	0x00000001


	//----- nvinfo : EIATTR_CRS_STACK_SIZE
	.align		4
.L_51:
        /*0924*/ 	.byte	0x04, 0x1e
        /*0926*/ 	.short	(.L_53 - .L_52)
.L_52:
        /*0928*/ 	.word	0x00000000


	//----- nvinfo : EIATTR_CBANK_PARAM_SIZE
	.align		4
.L_53:
        /*092c*/ 	.byte	0x03, 0x19
        /*092e*/ 	.short	0x0800


	//----- nvinfo : EIATTR_PARAM_CBANK
	.align		4
        /*0930*/ 	.byte	0x04, 0x0a
        /*0932*/ 	.short	(.L_55 - .L_54)
	.align		4
.L_54:
        /*0934*/ 	.word	index@(.nv.constant0._ZN7cutlass13device_kernelINS_4conv6kernel13ConvUniversalINS1_16ConvProblemShapeILNS1_8OperatorE2ELi2EEENS1_10collective14CollectiveConvINS1_47MainloopSm100TmaUmmaWarpSpecializedImplicitGemmILS5_2ELi12ELi2ELi1ELi2EN4cute5tupleIJNSA_1CILi2EEENSC_ILi1EEESE_EEEEENSB_IJNSC_ILi64EEENSB_IJSH_EEENSB_IJNSC_ILi32EEEEEEEEENS_10tfloat32_tESM_NSA_8TiledMMAINSA_8MMA_AtomIJNSA_17SM100_MMA_TF32_SSISM_SM_fLi64ELi64ELNSA_4UMMA5MajorE1ELSR_1ELNSQ_7ScaleInE0ELSS_0EEEEEENSA_6LayoutINSB_IJSE_SE_SE_EEENSB_IJNSC_ILi0EEESX_SX_EEEEENSB_IJNSA_10UnderscoreES10_S10_EEEEENS7_6detail27Sm100ImplicitGemmTileTraitsINSA_13SM90_TMA_LOADENSA_14ComposedLayoutINSA_7SwizzleILi2ELi5ELi2EEENSA_18smem_ptr_flag_bitsILi32EEENSV_INSB_IJSJ_NSC_ILi4EEEEEENSB_IJSE_SJ_EEEEEEEvEENS14_INSA_30SM90_TMA_LOAD_IM2COL_MULTICASTES1F_vEEEENS_8epilogue10collective18CollectiveEpilogueINS1K_23Sm100TmaWarpSpecializedILi3ELi2ELi16ELb1ELb0EEEJSL_NSB_IJNSV_ISH_SE_EENSV_ISJ_SE_EEEEESM_NSB_IJlNSB_IJSE_llEEESX_EEESM_S1T_NS1K_6fusion15FusionCallbacksIS1O_NS1U_17LinearCombinationISM_fSM_fLNS_15FloatRoundStyleE2EEESL_S1R_JEEENSA_5SM1004TMEM4LOAD26SM100_TMEM_LOAD_16dp128b8xES15_NS16_INS17_ILi3ELi4ELi3EEES1A_NSV_INSB_IJNSC_ILi8EEESJ_EEENSB_IJSJ_SE_EEEEEEENSA_17SM75_U32x4_LDSM_NENSA_14SM90_TMA_STOREES29_NSA_17SM90_U32x4_STSM_NENSA_39AutoVectorizingCopyWithAssumedAlignmentILi128EEEEEEvvEEEEvNT_6ParamsE)
        /*0938*/ 	.short	0x0380
        /*093a*/ 	.short	0x0800


	//----- nvinfo : EIATTR_SW_WAR
	.align		4
.L_55:
        /*093c*/ 	.byte	0x04, 0x36
        /*093e*/ 	.short	(.L_57 - .L_56)
.L_56:
        /*0940*/ 	.word	0x00000008
.L_57:


//--------------------- .nv.callgraph             --------------------------
	.section	.nv.callgraph,"",@"SHT_CUDA_CALLGRAPH"
	.align	4
	.sectionentsize	8
	.align		4
        /*0000*/ 	.word	0x00000000
	.align		4
        /*0004*/ 	.word	0xffffffff
	.align		4
        /*0008*/ 	.word	index@(_ZN7cutlass13device_kernelINS_4conv6kernel13ConvUniversalINS1_16ConvProblemShapeILNS1_8OperatorE2ELi2EEENS1_10collective14CollectiveConvINS1_47MainloopSm100TmaUmmaWarpSpecializedImplicitGemmILS5_2ELi12ELi2ELi1ELi2EN4cute5tupleIJNSA_1CILi2EEENSC_ILi1EEESE_EEEEENSB_IJNSC_ILi64EEENSB_IJSH_EEENSB_IJNSC_ILi32EEEEEEEEENS_10tfloat32_tESM_NSA_8TiledMMAINSA_8MMA_AtomIJNSA_17SM100_MMA_TF32_SSISM_SM_fLi64ELi64ELNSA_4UMMA5MajorE1ELSR_1ELNSQ_7ScaleInE0ELSS_0EEEEEENSA_6LayoutINSB_IJSE_SE_SE_EEENSB_IJNSC_ILi0EEESX_SX_EEEEENSB_IJNSA_10UnderscoreES10_S10_EEEEENS7_6detail27Sm100ImplicitGemmTileTraitsINSA_13SM90_TMA_LOADENSA_14ComposedLayoutINSA_7SwizzleILi2ELi5ELi2EEENSA_18smem_ptr_flag_bitsILi32EEENSV_INSB_IJSJ_NSC_ILi4EEEEEENSB_IJSE_SJ_EEEEEEEvEENS14_INSA_30SM90_TMA_LOAD_IM2COL_MULTICASTES1F_vEEEENS_8epilogue10collective18CollectiveEpilogueINS1K_23Sm100TmaWarpSpecializedILi3ELi2ELi16ELb1ELb0EEEJSL_NSB_IJNSV_ISH_SE_EENSV_ISJ_SE_EEEEESM_NSB_IJlNSB_IJSE_llEEESX_EEESM_S1T_NS1K_6fusion15FusionCallbacksIS1O_NS1U_17LinearCombinationISM_fSM_fLNS_15FloatRoundStyleE2EEESL_S1R_JEEENSA_5SM1004TMEM4LOAD26SM100_TMEM_LOAD_16dp128b8xES15_NS16_INS17_ILi3ELi4ELi3EEES1A_NSV_INSB_IJNSC_ILi8EEESJ_EEENSB_IJSJ_SE_EEEEEEENSA_17SM75_U32x4_LDSM_NENSA_14SM90_TMA_STOREES29_NSA_17SM90_U32x4_STSM_NENSA_39AutoVectorizingCopyWithAssumedAlignmentILi128EEEEEEvvEEEEvNT_6ParamsE)
	.align		4
        /*000c*/ 	.word	index@(__assertfail)
	.align		4
        /*0010*/ 	.word	0x00000000
	.align		4
        /*0014*/ 	.word	0xfffffffe
	.align		4
        /*0018*/ 	.word	0x00000000
	.align		4
        /*001c*/ 	.word	0xfffffffd
	.align		4
        /*0020*/ 	.word	0x00000000
	.align		4
        /*0024*/ 	.word	0xfffffffc


//--------------------- .nv.constant4             --------------------------
	.section	.nv.constant4,"a",@progbits
	.align	8
	.align		8
.nv.constant4:
        /*0000*/ 	.dword	__assertfail
	.align		8
        /*0008*/ 	.dword	__unnamed_1
	.align		8
        /*0010*/ 	.dword	__unnamed_2
	.align		8
        /*0018*/ 	.dword	_ZN39_INTERNAL_d12879f7_4_k_cu_381a1d61_33054cuda3std3__45__cpo5beginE
	.align		8
        /*0020*/ 	.dword	_ZN39_INTERNAL_d12879f7_4_k_cu_381a1d61_33054cuda3std3__45__cpo3endE
	.align		8
        /*0028*/ 	.dword	_ZN39_INTERNAL_d12879f7_4_k_cu_381a1d61_33054cuda3std3__45__cpo6cbeginE
	.align		8
        /*0030*/ 	.dword	_ZN39_INTERNAL_d12879f7_4_k_cu_381a1d61_33054cuda3std3__45__cpo4cendE
	.align		8
        /*0038*/ 	.dword	_ZN39_INTERNAL_d12879f7_4_k_cu_381a1d61_33054cuda3std3__441_GLOBAL__N__d12879f7_4_k_cu_381a1d61_33056ignoreE
	.align		8
        /*0040*/ 	.dword	_ZN39_INTERNAL_d12879f7_4_k_cu_381a1d61_33054cuda3std3__419piecewise_constructE
	.align		8
        /*0048*/ 	.dword	_ZN39_INTERNAL_d12879f7_4_k_cu_381a1d61_33054cuda3std3__48in_placeE
	.align		8
        /*0050*/ 	.dword	_ZN39_INTERNAL_d12879f7_4_k_cu_381a1d61_33054cuda3std6ranges3__45__cpo4swapE
	.align		8
        /*0058*/ 	.dword	_ZN39_INTERNAL_d12879f7_4_k_cu_381a1d61_33054cuda3std6ranges3__45__cpo9iter_moveE
	.align		8
        /*0060*/ 	.dword	_ZN39_INTERNAL_d12879f7_4_k_cu_381a1d61_33054cute7productE
	.align		8
        /*0068*/ 	.dword	_ZN39_INTERNAL_d12879f7_4_k_cu_381a1d61_33054cute1_E
	.align		8
        /*0070*/ 	.dword	$str$27
	.align		8
        /*0078*/ 	.dword	$str$28
	.align		8
        /*0080*/ 	.dword	$str$29
	.align		8
        /*0088*/ 	.dword	$str$30


//--------------------- .text._ZN7cutlass13device_kernelINS_4conv6kernel13ConvUniversalINS1_16ConvProblemShapeILNS1_8OperatorE2ELi2EEENS1_10collective14CollectiveConvINS1_47MainloopSm100TmaUmmaWarpSpecializedImplicitGemmILS5_2ELi12ELi2ELi1ELi2EN4cute5tupleIJNSA_1CILi2EEENSC_ILi1EEESE_EEEEENSB_IJNSC_ILi64EEENSB_IJSH_EEENSB_IJNSC_ILi32EEEEEEEEENS_10tfloat32_tESM_NSA_8TiledMMAINSA_8MMA_AtomIJNSA_17SM100_MMA_TF32_SSISM_SM_fLi64ELi64ELNSA_4UMMA5MajorE1ELSR_1ELNSQ_7ScaleInE0ELSS_0EEEEEENSA_6LayoutINSB_IJSE_SE_SE_EEENSB_IJNSC_ILi0EEESX_SX_EEEEENSB_IJNSA_10UnderscoreES10_S10_EEEEENS7_6detail27Sm100ImplicitGemmTileTraitsINSA_13SM90_TMA_LOADENSA_14ComposedLayoutINSA_7SwizzleILi2ELi5ELi2EEENSA_18smem_ptr_flag_bitsILi32EEENSV_INSB_IJSJ_NSC_ILi4EEEEEENSB_IJSE_SJ_EEEEEEEvEENS14_INSA_30SM90_TMA_LOAD_IM2COL_MULTICASTES1F_vEEEENS_8epilogue10collective18CollectiveEpilogueINS1K_23Sm100TmaWarpSpecializedILi3ELi2ELi16ELb1ELb0EEEJSL_NSB_IJNSV_ISH_SE_EENSV_ISJ_SE_EEEEESM_NSB_IJlNSB_IJSE_llEEESX_EEESM_S1T_NS1K_6fusion15FusionCallbacksIS1O_NS1U_17LinearCombinationISM_fSM_fLNS_15FloatRoundStyleE2EEESL_S1R_JEEENSA_5SM1004TMEM4LOAD26SM100_TMEM_LOAD_16dp128b8xES15_NS16_INS17_ILi3ELi4ELi3EEES1A_NSV_INSB_IJNSC_ILi8EEESJ_EEENSB_IJSJ_SE_EEEEEEENSA_17SM75_U32x4_LDSM_NENSA_14SM90_TMA_STOREES29_NSA_17SM90_U32x4_STSM_NENSA_39AutoVectorizingCopyWithAssumedAlignmentILi128EEEEEEvvEEEEvNT_6ParamsE --------------------------
	.section	.text._ZN7cutlass13device_kernelINS_4conv6kernel13ConvUniversalINS1_16ConvProblemShapeILNS1_8OperatorE2ELi2EEENS1_10collective14CollectiveConvINS1_47MainloopSm100TmaUmmaWarpSpecializedImplicitGemmILS5_2ELi12ELi2ELi1ELi2EN4cute5tupleIJNSA_1CILi2EEENSC_ILi1EEESE_EEEEENSB_IJNSC_ILi64EEENSB_IJSH_EEENSB_IJNSC_ILi32EEEEEEEEENS_10tfloat32_tESM_NSA_8TiledMMAINSA_8MMA_AtomIJNSA_17SM100_MMA_TF32_SSISM_SM_fLi64ELi64ELNSA_4UMMA5MajorE1ELSR_1ELNSQ_7ScaleInE0ELSS_0EEEEEENSA_6LayoutINSB_IJSE_SE_SE_EEENSB_IJNSC_ILi0EEESX_SX_EEEEENSB_IJNSA_10UnderscoreES10_S10_EEEEENS7_6detail27Sm100ImplicitGemmTileTraitsINSA_13SM90_TMA_LOADENSA_14ComposedLayoutINSA_7SwizzleILi2ELi5ELi2EEENSA_18smem_ptr_flag_bitsILi32EEENSV_INSB_IJSJ_NSC_ILi4EEEEEENSB_IJSE_SJ_EEEEEEEvEENS14_INSA_30SM90_TMA_LOAD_IM2COL_MULTICASTES1F_vEEEENS_8epilogue10collective18CollectiveEpilogueINS1K_23Sm100TmaWarpSpecializedILi3ELi2ELi16ELb1ELb0EEEJSL_NSB_IJNSV_ISH_SE_EENSV_ISJ_SE_EEEEESM_NSB_IJlNSB_IJSE_llEEESX_EEESM_S1T_NS1K_6fusion15FusionCallbacksIS1O_NS1U_17LinearCombinationISM_fSM_fLNS_15FloatRoundStyleE2EEESL_S1R_JEEENSA_5SM1004TMEM4LOAD26SM100_TMEM_LOAD_16dp128b8xES15_NS16_INS17_ILi3ELi4ELi3EEES1A_NSV_INSB_IJNSC_ILi8EEESJ_EEENSB_IJSJ_SE_EEEEEEENSA_17SM75_U32x4_LDSM_NENSA_14SM90_TMA_STOREES29_NSA_17SM90_U32x4_STSM_NENSA_39AutoVectorizingCopyWithAssumedAlignmentILi128EEEEEEvvEEEEvNT_6ParamsE,"ax",@progbits
	.align	128
.text._ZN7cutlass13device_kernelINS_4conv6kernel13ConvUniversalINS1_16ConvProblemShapeILNS1_8OperatorE2ELi2EEENS1_10collective14CollectiveConvINS1_47MainloopSm100TmaUmmaWarpSpecializedImplicitGemmILS5_2ELi12ELi2ELi1ELi2EN4cute5tupleIJNSA_1CILi2EEENSC_ILi1EEESE_EEEEENSB_IJNSC_ILi64EEENSB_IJSH_EEENSB_IJNSC_ILi32EEEEEEEEENS_10tfloat32_tESM_NSA_8TiledMMAINSA_8MMA_AtomIJNSA_17SM100_MMA_TF32_SSISM_SM_fLi64ELi64ELNSA_4UMMA5MajorE1ELSR_1ELNSQ_7ScaleInE0ELSS_0EEEEEENSA_6LayoutINSB_IJSE_SE_SE_EEENSB_IJNSC_ILi0EEESX_SX_EEEEENSB_IJNSA_10UnderscoreES10_S10_EEEEENS7_6detail27Sm100ImplicitGemmTileTraitsINSA_13SM90_TMA_LOADENSA_14ComposedLayoutINSA_7SwizzleILi2ELi5ELi2EEENSA_18smem_ptr_flag_bitsILi32EEENSV_INSB_IJSJ_NSC_ILi4EEEEEENSB_IJSE_SJ_EEEEEEEvEENS14_INSA_30SM90_TMA_LOAD_IM2COL_MULTICASTES1F_vEEEENS_8epilogue10collective18CollectiveEpilogueINS1K_23Sm100TmaWarpSpecializedILi3ELi2ELi16ELb1ELb0EEEJSL_NSB_IJNSV_ISH_SE_EENSV_ISJ_SE_EEEEESM_NSB_IJlNSB_IJSE_llEEESX_EEESM_S1T_NS1K_6fusion15FusionCallbacksIS1O_NS1U_17LinearCombinationISM_fSM_fLNS_15FloatRoundStyleE2EEESL_S1R_JEEENSA_5SM1004TMEM4LOAD26SM100_TMEM_LOAD_16dp128b8xES15_NS16_INS17_ILi3ELi4ELi3EEES1A_NSV_INSB_IJNSC_ILi8EEESJ_EEENSB_IJSJ_SE_EEEEEEENSA_17SM75_U32x4_LDSM_NENSA_14SM90_TMA_STOREES29_NSA_17SM90_U32x4_STSM_NENSA_39AutoVectorizingCopyWithAssumedAlignmentILi128EEEEEEvvEEEEvNT_6ParamsE:
        .type           _ZN7cutlass13device_kernelINS_4conv6kernel13ConvUniversalINS1_16ConvProblemShapeILNS1_8OperatorE2ELi2EEENS1_10collective14CollectiveConvINS1_47MainloopSm100TmaUmmaWarpSpecializedImplicitGemmILS5_2ELi12ELi2ELi1ELi2EN4cute5tupleIJNSA_1CILi2EEENSC_ILi1EEESE_EEEEENSB_IJNSC_ILi64EEENSB_IJSH_EEENSB_IJNSC_ILi32EEEEEEEEENS_10tfloat32_tESM_NSA_8TiledMMAINSA_8MMA_AtomIJNSA_17SM100_MMA_TF32_SSISM_SM_fLi64ELi64ELNSA_4UMMA5MajorE1ELSR_1ELNSQ_7ScaleInE0ELSS_0EEEEEENSA_6LayoutINSB_IJSE_SE_SE_EEENSB_IJNSC_ILi0EEESX_SX_EEEEENSB_IJNSA_10UnderscoreES10_S10_EEEEENS7_6detail27Sm100ImplicitGemmTileTraitsINSA_13SM90_TMA_LOADENSA_14ComposedLayoutINSA_7SwizzleILi2ELi5ELi2EEENSA_18smem_ptr_flag_bitsILi32EEENSV_INSB_IJSJ_NSC_ILi4EEEEEENSB_IJSE_SJ_EEEEEEEvEENS14_INSA_30SM90_TMA_LOAD_IM2COL_MULTICASTES1F_vEEEENS_8epilogue10collective18CollectiveEpilogueINS1K_23Sm100TmaWarpSpecializedILi3ELi2ELi16ELb1ELb0EEEJSL_NSB_IJNSV_ISH_SE_EENSV_ISJ_SE_EEEEESM_NSB_IJlNSB_IJSE_llEEESX_EEESM_S1T_NS1K_6fusion15FusionCallbacksIS1O_NS1U_17LinearCombinationISM_fSM_fLNS_15FloatRoundStyleE2EEESL_S1R_JEEENSA_5SM1004TMEM4LOAD26SM100_TMEM_LOAD_16dp128b8xES15_NS16_INS17_ILi3ELi4ELi3EEES1A_NSV_INSB_IJNSC_ILi8EEESJ_EEENSB_IJSJ_SE_EEEEEEENSA_17SM75_U32x4_LDSM_NENSA_14SM90_TMA_STOREES29_NSA_17SM90_U32x4_STSM_NENSA_39AutoVectorizingCopyWithAssumedAlignmentILi128EEEEEEvvEEEEvNT_6ParamsE,@function
        .size           _ZN7cutlass13device_kernelINS_4conv6kernel13ConvUniversalINS1_16ConvProblemShapeILNS1_8OperatorE2ELi2EEENS1_10collective14CollectiveConvINS1_47MainloopSm100TmaUmmaWarpSpecializedImplicitGemmILS5_2ELi12ELi2ELi1ELi2EN4cute5tupleIJNSA_1CILi2EEENSC_ILi1EEESE_EEEEENSB_IJNSC_ILi64EEENSB_IJSH_EEENSB_IJNSC_ILi32EEEEEEEEENS_10tfloat32_tESM_NSA_8TiledMMAINSA_8MMA_AtomIJNSA_17SM100_MMA_TF32_SSISM_SM_fLi64ELi64ELNSA_4UMMA5MajorE1ELSR_1ELNSQ_7ScaleInE0ELSS_0EEEEEENSA_6LayoutINSB_IJSE_SE_SE_EEENSB_IJNSC_ILi0EEESX_SX_EEEEENSB_IJNSA_10UnderscoreES10_S10_EEEEENS7_6detail27Sm100ImplicitGemmTileTraitsINSA_13SM90_TMA_LOADENSA_14ComposedLayoutINSA_7SwizzleILi2ELi5ELi2EEENSA_18smem_ptr_flag_bitsILi32EEENSV_INSB_IJSJ_NSC_ILi4EEEEEENSB_IJSE_SJ_EEEEEEEvEENS14_INSA_30SM90_TMA_LOAD_IM2COL_MULTICASTES1F_vEEEENS_8epilogue10collective18CollectiveEpilogueINS1K_23Sm100TmaWarpSpecializedILi3ELi2ELi16ELb1ELb0EEEJSL_NSB_IJNSV_ISH_SE_EENSV_ISJ_SE_EEEEESM_NSB_IJlNSB_IJSE_llEEESX_EEESM_S1T_NS1K_6fusion15FusionCallbacksIS1O_NS1U_17LinearCombinationISM_fSM_fLNS_15FloatRoundStyleE2EEESL_S1R_JEEENSA_5SM1004TMEM4LOAD26SM100_TMEM_LOAD_16dp128b8xES15_NS16_INS17_ILi3ELi4ELi3EEES1A_NSV_INSB_IJNSC_ILi8EEESJ_EEENSB_IJSJ_SE_EEEEEEENSA_17SM75_U32x4_LDSM_NENSA_14SM90_TMA_STOREES29_NSA_17SM90_U32x4_STSM_NENSA_39AutoVectorizingCopyWithAssumedAlignmentILi128EEEEEEvvEEEEvNT_6ParamsE,(.L_x_176 - _ZN7cutlass13device_kernelINS_4conv6kernel13ConvUniversalINS1_16ConvProblemShapeILNS1_8OperatorE2ELi2EEENS1_10collective14CollectiveConvINS1_47MainloopSm100TmaUmmaWarpSpecializedImplicitGemmILS5_2ELi12ELi2ELi1ELi2EN4cute5tupleIJNSA_1CILi2EEENSC_ILi1EEESE_EEEEENSB_IJNSC_ILi64EEENSB_IJSH_EEENSB_IJNSC_ILi32EEEEEEEEENS_10tfloat32_tESM_NSA_8TiledMMAINSA_8MMA_AtomIJNSA_17SM100_MMA_TF32_SSISM_SM_fLi64ELi64ELNSA_4UMMA5MajorE1ELSR_1ELNSQ_7ScaleInE0ELSS_0EEEEEENSA_6LayoutINSB_IJSE_SE_SE_EEENSB_IJNSC_ILi0EEESX_SX_EEEEENSB_IJNSA_10UnderscoreES10_S10_EEEEENS7_6detail27Sm100ImplicitGemmTileTraitsINSA_13SM90_TMA_LOADENSA_14ComposedLayoutINSA_7SwizzleILi2ELi5ELi2EEENSA_18smem_ptr_flag_bitsILi32EEENSV_INSB_IJSJ_NSC_ILi4EEEEEENSB_IJSE_SJ_EEEEEEEvEENS14_INSA_30SM90_TMA_LOAD_IM2COL_MULTICASTES1F_vEEEENS_8epilogue10collective18CollectiveEpilogueINS1K_23Sm100TmaWarpSpecializedILi3ELi2ELi16ELb1ELb0EEEJSL_NSB_IJNSV_ISH_SE_EENSV_ISJ_SE_EEEEESM_NSB_IJlNSB_IJSE_llEEESX_EEESM_S1T_NS1K_6fusion15FusionCallbacksIS1O_NS1U_17LinearCombinationISM_fSM_fLNS_15FloatRoundStyleE2EEESL_S1R_JEEENSA_5SM1004TMEM4LOAD26SM100_TMEM_LOAD_16dp128b8xES15_NS16_INS17_ILi3ELi4ELi3EEES1A_NSV_INSB_IJNSC_ILi8EEESJ_EEENSB_IJSJ_SE_EEEEEEENSA_17SM75_U32x4_LDSM_NENSA_14SM90_TMA_STOREES29_NSA_17SM90_U32x4_STSM_NENSA_39AutoVectorizingCopyWithAssumedAlignmentILi128EEEEEEvvEEEEvNT_6ParamsE)
        .other          _ZN7cutlass13device_kernelINS_4conv6kernel13ConvUniversalINS1_16ConvProblemShapeILNS1_8OperatorE2ELi2EEENS1_10collective14CollectiveConvINS1_47MainloopSm100TmaUmmaWarpSpecializedImplicitGemmILS5_2ELi12ELi2ELi1ELi2EN4cute5tupleIJNSA_1CILi2EEENSC_ILi1EEESE_EEEEENSB_IJNSC_ILi64EEENSB_IJSH_EEENSB_IJNSC_ILi32EEEEEEEEENS_10tfloat32_tESM_NSA_8TiledMMAINSA_8MMA_AtomIJNSA_17SM100_MMA_TF32_SSISM_SM_fLi64ELi64ELNSA_4UMMA5MajorE1ELSR_1ELNSQ_7ScaleInE0ELSS_0EEEEEENSA_6LayoutINSB_IJSE_SE_SE_EEENSB_IJNSC_ILi0EEESX_SX_EEEEENSB_IJNSA_10UnderscoreES10_S10_EEEEENS7_6detail27Sm100ImplicitGemmTileTraitsINSA_13SM90_TMA_LOADENSA_14ComposedLayoutINSA_7SwizzleILi2ELi5ELi2EEENSA_18smem_ptr_flag_bitsILi32EEENSV_INSB_IJSJ_NSC_ILi4EEEEEENSB_IJSE_SJ_EEEEEEEvEENS14_INSA_30SM90_TMA_LOAD_IM2COL_MULTICASTES1F_vEEEENS_8epilogue10collective18CollectiveEpilogueINS1K_23Sm100TmaWarpSpecializedILi3ELi2ELi16ELb1ELb0EEEJSL_NSB_IJNSV_ISH_SE_EENSV_ISJ_SE_EEEEESM_NSB_IJlNSB_IJSE_llEEESX_EEESM_S1T_NS1K_6fusion15FusionCallbacksIS1O_NS1U_17LinearCombinationISM_fSM_fLNS_15FloatRoundStyleE2EEESL_S1R_JEEENSA_5SM1004TMEM4LOAD26SM100_TMEM_LOAD_16dp128b8xES15_NS16_INS17_ILi3ELi4ELi3EEES1A_NSV_INSB_IJNSC_ILi8EEESJ_EEENSB_IJSJ_SE_EEEEEEENSA_17SM75_U32x4_LDSM_NENSA_14SM90_TMA_STOREES29_NSA_17SM90_U32x4_STSM_NENSA_39AutoVectorizingCopyWithAssumedAlignmentILi128EEEEEEvvEEEEvNT_6ParamsE,@"STO_CUDA_ENTRY STV_DEFAULT"
_ZN7cutlass13device_kernelINS_4conv6kernel13ConvUniversalINS1_16ConvProblemShapeILNS1_8OperatorE2ELi2EEENS1_10collective14CollectiveConvINS1_47MainloopSm100TmaUmmaWarpSpecializedImplicitGemmILS5_2ELi12ELi2ELi1ELi2EN4cute5tupleIJNSA_1CILi2EEENSC_ILi1EEESE_EEEEENSB_IJNSC_ILi64EEENSB_IJSH_EEENSB_IJNSC_ILi32EEEEEEEEENS_10tfloat32_tESM_NSA_8TiledMMAINSA_8MMA_AtomIJNSA_17SM100_MMA_TF32_SSISM_SM_fLi64ELi64ELNSA_4UMMA5MajorE1ELSR_1ELNSQ_7ScaleInE0ELSS_0EEEEEENSA_6LayoutINSB_IJSE_SE_SE_EEENSB_IJNSC_ILi0EEESX_SX_EEEEENSB_IJNSA_10UnderscoreES10_S10_EEEEENS7_6detail27Sm100ImplicitGemmTileTraitsINSA_13SM90_TMA_LOADENSA_14ComposedLayoutINSA_7SwizzleILi2ELi5ELi2EEENSA_18smem_ptr_flag_bitsILi32EEENSV_INSB_IJSJ_NSC_ILi4EEEEEENSB_IJSE_SJ_EEEEEEEvEENS14_INSA_30SM90_TMA_LOAD_IM2COL_MULTICASTES1F_vEEEENS_8epilogue10collective18CollectiveEpilogueINS1K_23Sm100TmaWarpSpecializedILi3ELi2ELi16ELb1ELb0EEEJSL_NSB_IJNSV_ISH_SE_EENSV_ISJ_SE_EEEEESM_NSB_IJlNSB_IJSE_llEEESX_EEESM_S1T_NS1K_6fusion15FusionCallbacksIS1O_NS1U_17LinearCombinationISM_fSM_fLNS_15FloatRoundStyleE2EEESL_S1R_JEEENSA_5SM1004TMEM4LOAD26SM100_TMEM_LOAD_16dp128b8xES15_NS16_INS17_ILi3ELi4ELi3EEES1A_NSV_INSB_IJNSC_ILi8EEESJ_EEENSB_IJSJ_SE_EEEEEEENSA_17SM75_U32x4_LDSM_NENSA_14SM90_TMA_STOREES29_NSA_17SM90_U32x4_STSM_NENSA_39AutoVectorizingCopyWithAssumedAlignmentILi128EEEEEEvvEEEEvNT_6ParamsE:
[----:B------:R-:W1:Y:S01]  /*0000*/  LDC R1, c[0x0][0x37c] ;  /* 0x0000df00ff017b82 */ /* 0x000e620000000800 */
[----:B------:R-:W2:Y:S01]  /*0010*/  S2R R76, SR_TID.X ;  /* 0x00000000004c7919 */ /* 0x000ea20000002100 */
[----:B------:R-:W3:Y:S01]  /*0020*/  LDCU.64 UR6, c[0x0][0x890] ;  /* 0x00011200ff0677ac */ /* 0x000ee20008000a00 */
[----:B-1----:R-:W-:Y:S01]  /*0030*/  VIADD R1, R1, 0xfffffff8 ;  /* 0xfffffff801017836 */ /* 0x002fe20000000000 */
[----:B------:R-:W-:Y:S02]  /*0040*/  PRMT R67, RZ, 0x7610, R67 ;  /* 0x00007610ff437816 */ /* 0x000fe40000000043 */
[----:B------:R-:W-:Y:S01]  /*0050*/  ELECT P6, URZ, PT ;  /* 0x0000000000ff782f */ /* 0x000fe200038c0000 */
[----:B------:R-:W1:Y:S01]  /*0060*/  LDCU.64 UR46, c[0x0][0x358] ;  /* 0x00006b00ff2e77ac */ /* 0x000e620008000a00 */
[----:B---3--:R-:W-:-:S04]  /*0070*/  UISETP.NE.U32.AND UP0, UPT, UR6, URZ, UPT ;  /* 0x000000ff0600728c */ /* 0x008fc8000bf05070 */
[----:B------:R-:W-:Y:S01]  /*0080*/  UISETP.NE.AND.EX UP0, UPT, UR7, URZ, UPT, UP0 ;  /* 0x000000ff0700728c */ /* 0x000fe2000bf05300 */
[----:B--2---:R-:W-:-:S05]  /*0090*/  SHF.R.U32.HI R77, RZ, 0x5, R76 ;  /* 0x00000005ff4d7819 */ /* 0x004fca000001164c */
[----:B------:R-:W2:Y:S02]  /*00a0*/  SHFL.IDX PT, R0, R77, RZ, 0x1f ;  /* 0x00001fff4d007589 */ /* 0x000ea400000e0000 */
[----:B--2---:R-:W-:Y:S01]  /*00b0*/  R2UR UR4, R0 ;  /* 0x00000000000472ca */ /* 0x004fe200000e0000 */
[----:B-1----:R-:W-:-:S14]  /*00c0*/  BRA.U UP0, `(.L_x_0) ;  /* 0x00000001002c7547 */ /* 0x002fdc000b800000 */
[----:B------:R-:W1:Y:S02]  /*00d0*/  LDCU.64 UR8, c[0x0][0x888] ;  /* 0x00011100ff0877ac */ /* 0x000e640008000a00 */
[----:B-1----:R-:W-:-:S04]  /*00e0*/  UISETP.NE.U32.AND UP0, UPT, UR8, URZ, UPT ;  /* 0x000000ff0800728c */ /* 0x002fc8000bf05070 */
[----:B------:R-:W-:-:S09]  /*00f0*/  UISETP.NE.AND.EX UP0, UPT, UR9, URZ, UPT, UP0 ;  /* 0x000000ff0900728c */ /* 0x000fd2000bf05300 */
[----:B------:R-:W-:Y:S05]  /*0100*/  BRA.U !UP0, `(.L_x_1) ;  /* 0x0000000108107547 */ /* 0x000fea000b800000 */
[----:B------:R-:W1:Y:S02]  /*0110*/  LDC.64 R2, c[0x0][0x888] ;  /* 0x00022200ff027b82 */ /* 0x000e640000000a00 */
[----:B-1----:R1:W5:Y:S01]  /*0120*/  LDG.E R35, desc[UR46][R2.64] ;  /* 0x0000002e02237981 */ /* 0x002362000c1e1900 */
[----:B------:R-:W-:Y:S01]  /*0130*/  HFMA2 R67, -RZ, RZ, 0, 5.9604644775390625e-08 ;  /* 0x00000001ff437431 */ /* 0x000fe200000001ff */
[----:B------:R-:W-:Y:S05]  /*0140*/  BRA `(.L_x_0) ;  /* 0x00000000000c7947 */ /* 0x000fea0003800000 */
.L_x_1:
[----:B------:R-:W1:Y:S01]  /*0150*/  LDCU UR5, c[0x0][0x880] ;  /* 0x00011000ff0577ac */ /* 0x000e620008000800 */
[----:B------:R-:W-:Y:S01]  /*0160*/  HFMA2 R67, -RZ, RZ, 0, 5.9604644775390625e-08 ;  /* 0x00000001ff437431 */ /* 0x000fe200000001ff */
[----:B-1----:R-:W-:Y:S02]  /*0170*/  MOV R35, UR5 ;  /* 0x0000000500237c02 */ /* 0x002fe40008000f00 */
.L_x_0:
[----:B------:R-:W2:Y:S02]  /*0180*/  LDCU.64 UR8, c[0x0][0x8b0] ;  /* 0x00011600ff0877ac */ /* 0x000ea40008000a00 */
[----:B--2---:R-:W-:-:S04]  /*0190*/  UISETP.NE.U32.AND UP0, UPT, UR8, URZ, UPT ;  /* 0x000000ff0800728c */ /* 0x004fc8000bf05070 */
[----:B------:R-:W-:-:S09]  /*01a0*/  UISETP.NE.AND.EX UP0, UPT, UR9, URZ, UPT, UP0 ;  /* 0x000000ff0900728c */ /* 0x000fd2000bf05300 */
[----:B------:R-:W-:Y:S05]  /*01b0*/  BRA.U UP0, `(.L_x_2) ;  /* 0x0000000100247547 */ /* 0x000fea000b800000 */
[----:B------:R-:W2:Y:S02]  /*01c0*/  LDCU.64 UR8, c[0x0][0x8a8] ;  /* 0x00011500ff0877ac */ /* 0x000ea40008000a00 */
[----:B--2---:R-:W-:-:S04]  /*01d0*/  UISETP.NE.U32.AND UP0, UPT, UR8, URZ, UPT ;  /* 0x000000ff0800728c */ /* 0x004fc8000bf05070 */
[----:B------:R-:W-:-:S09]  /*01e0*/  UISETP.NE.AND.EX UP0, UPT, UR9, URZ, UPT, UP0 ;  /* 0x000000ff0900728c */ /* 0x000fd2000bf05300 */
[----:B------:R-:W-:Y:S05]  /*01f0*/  BRA.U !UP0, `(.L_x_3) ;  /* 0x00000001080c7547 */ /* 0x000fea000b800000 */
[----:B-1----:R-:W1:Y:S02]  /*0200*/  LDC.64 R2, c[0x0][0x8a8] ;  /* 0x00022a00ff027b82 */ /* 0x002e640000000a00 */
[----:B-1----:R2:W5:Y:S01]  /*0210*/  LDG.E R33, desc[UR46][R2.64] ;  /* 0x0000002e02217981 */ /* 0x002562000c1e1900 */
[----:B------:R-:W-:Y:S05]  /*0220*/  BRA `(.L_x_2) ;  /* 0x0000000000087947 */ /* 0x000fea0003800000 */
.L_x_3:
[----:B------:R-:W2:Y:S02]  /*0230*/  LDCU UR5, c[0x0][0x8a0] ;  /* 0x00011400ff0577ac */ /* 0x000ea40008000800 */
[----:B--2---:R-:W-:Y:S02]  /*0240*/  MOV R33, UR5 ;  /* 0x0000000500217c02 */ /* 0x004fe40008000f00 */
.L_x_2:
[----:B------:R-:W-:Y:S01]  /*0250*/  IMAD.U32 R0, RZ, RZ, UR4 ;  /* 0x00000004ff007e24 */ /* 0x000fe2000f8e00ff */
[----:B------:R-:W-:Y:S04]  /*0260*/  BSSY.RECONVERGENT B0, `(.L_x_4) ;  /* 0x000000c000007945 */ /* 0x000fe80003800200 */
[C---:B------:R-:W-:Y:S02]  /*0270*/  ISETP.NE.OR P1, PT, R0.reuse, 0x1, !P6 ;  /* 0x000000010000780c */ /* 0x040fe40007725670 */
[----:B------:R-:W-:-:S11]  /*0280*/  ISETP.NE.OR P0, PT, R0, 0x3, !P6 ;  /* 0x000000030000780c */ /* 0x000fd60007705670 */
[----:B------:R-:W-:Y:S05]  /*0290*/  @P1 BRA `(.L_x_5) ;  /* 0x0000000000201947 */ /* 0x000fea0003800000 */
[----:B------:R-:W3:Y:S02]  /*02a0*/  LDCU.64 UR8, c[0x0][0x348] ;  /* 0x00006900ff0877ac */ /* 0x000ee40008000a00 */
[----:B---3--:R-:W-:Y:S02]  /*02b0*/  UIADD3 UR10, UP1, UPT, UR8, 0x80, URZ ;  /* 0x00000080080a7890 */ /* 0x008fe4000ff3e0ff */
[----:B------:R-:W-:Y:S02]  /*02c0*/  UIADD3 UR8, UP0, UPT, UR8, 0x180, URZ ;  /* 0x0000018008087890 */ /* 0x000fe4000ff1e0ff */
[----:B------:R-:W-:Y:S02]  /*02d0*/  UIADD3.X UR11, UPT, UPT, URZ, UR9, URZ, UP1, !UPT ;  /* 0x00000009ff0b7290 */ /* 0x000fe40008ffe4ff */
[----:B------:R-:W-:-:S07]  /*02e0*/  UIADD3.X UR9, UPT, UPT, URZ, UR9, URZ, UP0, !UPT ;  /* 0x00000009ff097290 */ /* 0x000fce00087fe4ff */
[----:B------:R3:W-:Y:S02]  /*02f0*/  UTMACCTL.PF [UR10] ;  /* 0x000000000a0079b9 */ /* 0x0007e40008040000 */
[----:B------:R3:W-:Y:S02]  /*0300*/  UTMACCTL.PF [UR8] ;  /* 0x00000000080079b9 */ /* 0x0007e40008040000 */
[----:B---3--:R-:W-:Y:S01]  /*0310*/  NOP ;  /* 0x0000000000007918 */ /* 0x008fe20000000000 */
.L_x_5:
[----:B------:R-:W-:Y:S05]  /*0320*/  BSYNC.RECONVERGENT B0 ;  /* 0x0000000000007941 */ /* 0x000fea0003800200 */
.L_x_4:
[----:B------:R-:W-:Y:S04]  /*0330*/  BSSY.RECONVERGENT B0, `(.L_x_6) ;  /* 0x000000a000007945 */ /* 0x000fe80003800200 */
        /* <DEDUP_REMOVED lines=9> */
.L_x_7:
[----:B------:R-:W-:Y:S05]  /*03d0*/  BSYNC.RECONVERGENT B0 ;  /* 0x0000000000007941 */ /* 0x000fea0003800200 */
.L_x_6:
[----:B------:R-:W3:Y:S01]  /*03e0*/  LDCU.64 UR8, c[0x0][0x888] ;  /* 0x00011100ff0877ac */ /* 0x000ee20008000a00 */
[----:B------:R-:W-:Y:S02]  /*03f0*/  UISETP.EQ.U32.AND UP1, UPT, UR6, URZ, UPT ;  /* 0x000000ff0600728c */ /* 0x000fe4000bf22070 */
[----:B------:R-:W-:Y:S02]  /*0400*/  UPLOP3.LUT UP6, UPT, UPT, UPT, UPT, 0x80, 0x8 ;  /* 0x000000000008789c */ /* 0x000fe40003fcf070 */
[----:B---3--:R-:W-:-:S04]  /*0410*/  UISETP.NE.U32.AND UP0, UPT, UR8, URZ, UPT ;  /* 0x000000ff0800728c */ /* 0x008fc8000bf05070 */
[----:B------:R-:W-:-:S04]  /*0420*/  UISETP.NE.AND.EX UP0, UPT, UR9, URZ, UPT, UP0 ;  /* 0x000000ff0900728c */ /* 0x000fc8000bf05300 */
[----:B------:R-:W-:-:S04]  /*0430*/  UISETP.EQ.OR.EX UP2, UPT, UR7, URZ, !UP0, UP1 ;  /* 0x000000ff0700728c */ /* 0x000fc8000c742710 */
[----:B------:R-:W-:-:S05]  /*0440*/  UP2UR UR49, UPR, URZ, 0x4 ;  /* 0x00000004ff317883 */ /* 0x000fca0008000000 */
[----:B------:R-:W-:Y:S07]  /*0450*/  BRA.U !UP2, `(.L_x_8) ;  /* 0x000000010a207547 */ /* 0x000fee000b800000 */
[----:B------:R-:W-:Y:S01]  /*0460*/  UISETP.NE.U32.AND UP2, UPT, UR6, URZ, UPT ;  /* 0x000000ff0600728c */ /* 0x000fe2000bf45070 */
[----:B-----5:R-:W-:Y:S01]  /*0470*/  FSETP.NEU.AND P0, PT, R35, RZ, PT ;  /* 0x000000ff2300720b */ /* 0x020fe20003f0d000 */
[----:B------:R-:W-:Y:S02]  /*0480*/  USEL UR5, URZ, 0xffffffff, UP0 ;  /* 0xffffffffff057887 */ /* 0x000fe40008000000 */
[----:B------:R-:W-:-:S10]  /*0490*/  UISETP.NE.AND.EX UP2, UPT, UR7, URZ, UPT, UP2 ;  /* 0x000000ff0700728c */ /* 0x000fd4000bf45320 */
[----:B------:R-:W-:Y:S01]  /*04a0*/  VOTEU.ANY UP1, P0 ;  /* 0x0000000000ff7886 */ /* 0x000fe20000020100 */
[----:B------:R-:W-:-:S04]  /*04b0*/  @!UP2 USEL UR5, URZ, 0xffffffff, UP1 ;  /* 0xffffffffff05a887 */ /* 0x000fc80008800000 */
[----:B------:R-:W-:-:S04]  /*04c0*/  ULOP3.LUT UR5, UR5, 0x1, URZ, 0xc0, !UPT ;  /* 0x0000000105057892 */ /* 0x000fc8000f8ec0ff */
[----:B------:R-:W-:-:S11]  /*04d0*/  UISETP.NE.U32.AND UP6, UPT, UR5, 0x1, UPT ;  /* 0x000000010500788c */ /* 0x000fd6000bfc5070 */
.L_x_8:
[----:B-12---:R-:W1:Y:S02]  /*04e0*/  SHFL.IDX PT, R2, R77, RZ, 0x1f ;  /* 0x00001fff4d027589 */ /* 0x006e6400000e0000 */
[----:B-1----:R-:W-:-:S13]  /*04f0*/  ISETP.NE.AND P0, PT, R2, RZ, PT ;  /* 0x000000ff0200720c */ /* 0x002fda0003f05270 */
[----:B------:R-:W-:Y:S05]  /*0500*/  @P0 BRA `(.L_x_9) ;  /* 0x0000000000a40947 */ /* 0x000fea0003800000 */
[----:B------:R-:W-:Y:S01]  /*0510*/  ELECT P0, URZ, PT ;  /* 0x0000000000ff782f */ /* 0x000fe20003800000 */
[----:B------:R-:W-:-:S12]  /*0520*/  BSSY.RECONVERGENT B0, `(.L_x_9) ;  /* 0x0000027000007945 */ /* 0x000fd80003800200 */
[----:B------:R-:W-:Y:S05]  /*0530*/  @!P0 BRA `(.L_x_10) ;  /* 0x0000000000948947 */ /* 0x000fea0003800000 */
[----:B------:R-:W1:Y:S01]  /*0540*/  S2UR UR7, SR_CgaCtaId ;  /* 0x00000000000779c3 */ /* 0x000e620000008800 */
[----:B------:R-:W-:Y:S01]  /*0550*/  UMOV UR8, 0x400 ;  /* 0x0000040000087882 */ /* 0x000fe20000000000 */
[----:B------:R-:W-:Y:S01]  /*0560*/  UMOV UR6, 0x1 ;  /* 0x0000000100067882 */ /* 0x000fe20000000000 */
[----:B------:R-:W-:Y:S02]  /*0570*/  UMOV UR5, 0x2 ;  /* 0x0000000200057882 */ /* 0x000fe40000000000 */
[----:B------:R-:W-:-:S04]  /*0580*/  UIADD3 UR10, UPT, UPT, -UR5, 0x100000, URZ ;  /* 0x00100000050a7890 */ /* 0x000fc8000fffe1ff */
[----:B------:R-:W-:Y:S02]  /*0590*/  USHF.L.U32 UR11, UR10, 0xb, URZ ;  /* 0x0000000b0a0b7899 */ /* 0x000fe400080006ff */
[----:B------:R-:W-:Y:S02]  /*05a0*/  USHF.L.U32 UR10, UR10, 0x1, URZ ;  /* 0x000000010a0a7899 */ /* 0x000fe400080006ff */
[----:B-1----:R-:W-:Y:S02]  /*05b0*/  ULEA UR7, UR7, UR8, 0x18 ;  /* 0x0000000807077291 */ /* 0x002fe4000f8ec0ff */
[----:B------:R-:W-:-:S04]  /*05c0*/  UIADD3 UR8, UPT, UPT, -UR6, 0x100000, URZ ;  /* 0x0010000006087890 */ /* 0x000fc8000fffe1ff */
[----:B------:R-:W-:Y:S02]  /*05d0*/  USHF.L.U32 UR9, UR8, 0xb, URZ ;  /* 0x0000000b08097899 */ /* 0x000fe400080006ff */
[----:B------:R-:W-:Y:S01]  /*05e0*/  USHF.L.U32 UR8, UR8, 0x1, URZ ;  /* 0x0000000108087899 */ /* 0x000fe200080006ff */
[----:B------:R-:W1:Y:S11]  /*05f0*/  FENCE.VIEW.ASYNC.S ;  /* 0x00000000000073c6 */ /* 0x000e760000000000 */
[----:B-1----:R1:W2:Y:S01]  /*0600*/  SYNCS.EXCH.64 URZ, [UR7], UR8 ;  /* 0x0000000807ff75b2 */ /* 0x0022a20008000100 */
[----:B------:R1:W3:Y:S01]  /*0610*/  SYNCS.EXCH.64 URZ, [UR7+0x60], UR10 ;  /* 0x0000600a07ff75b2 */ /* 0x0002e20008000100 */
[----:B------:R1:W4:Y:S01]  /*0620*/  SYNCS.EXCH.64 URZ, [UR7+0x8], UR8 ;  /* 0x0000080807ff75b2 */ /* 0x0003220008000100 */
[----:B------:R1:W1:Y:S01]  /*0630*/  SYNCS.EXCH.64 URZ, [UR7+0x68], UR10 ;  /* 0x0000680a07ff75b2 */ /* 0x0002620008000100 */
        /* <DEDUP_REMOVED lines=20> */
[----:B--2---:R-:W-:Y:S01]  /*0780*/  NOP ;  /* 0x0000000000007918 */ /* 0x004fe20000000000 */
.L_x_10:
[----:B-1----:R-:W-:Y:S05]  /*0790*/  BSYNC.RECONVERGENT B0 ;  /* 0x0000000000007941 */ /* 0x002fea0003800200 */
.L_x_9:
[----:B------:R-:W1:Y:S01]  /*07a0*/  SHFL.IDX PT, R2, R77, RZ, 0x1f ;  /* 0x00001fff4d027589 */ /* 0x000e6200000e0000 */
[----:B------:R-:W-:Y:S01]  /*07b0*/  NOP ;  /* 0x0000000000007918 */ /* 0x000fe20000000000 */
[----:B-1----:R-:W-:-:S13]  /*07c0*/  ISETP.NE.AND P0, PT, R2, 0x1, PT ;  /* 0x000000010200780c */ /* 0x002fda0003f05270 */
[----:B------:R-:W-:Y:S05]  /*07d0*/  @P0 BRA `(.L_x_11) ;  /* 0x0000000000500947 */ /* 0x000fea0003800000 */
[----:B------:R-:W1:Y:S01]  /*07e0*/  S2UR UR7, SR_CgaCtaId ;  /* 0x00000000000779c3 */ /* 0x000e620000008800 */
[----:B------:R-:W-:Y:S01]  /*07f0*/  UMOV UR8, 0x400 ;  /* 0x0000040000087882 */ /* 0x000fe20000000000 */
[----:B------:R-:W-:Y:S01]  /*0800*/  UMOV UR6, 0x20 ;  /* 0x0000002000067882 */ /* 0x000fe20000000000 */
[----:B------:R-:W-:Y:S01]  /*0810*/  UMOV UR5, 0x80 ;  /* 0x0000008000057882 */ /* 0x000fe20000000000 */
[----:B------:R-:W-:Y:S01]  /*0820*/  ELECT P0, URZ, PT ;  /* 0x0000000000ff782f */ /* 0x000fe20003800000 */
        /* <DEDUP_REMOVED lines=8> */
[----:B-1----:R1:W2:Y:S01]  /*08b0*/  SYNCS.EXCH.64 URZ, [UR7+0xc0], UR8 ;  /* 0x0000c00807ff75b2 */ /* 0x0022a20008000100 */
[----:B------:R1:W1:Y:S01]  /*08c0*/  SYNCS.EXCH.64 URZ, [UR7+0xd8], UR10 ;  /* 0x0000d80a07ff75b2 */ /* 0x0002620008000100 */
[----:B------:R1:W1:Y:S01]  /*08d0*/  SYNCS.EXCH.64 URZ, [UR7+0xc8], UR8 ;  /* 0x0000c80807ff75b2 */ /* 0x0002620008000100 */
[----:B------:R1:W1:Y:S01]  /*08e0*/  SYNCS.EXCH.64 URZ, [UR7+0xe0], UR10 ;  /* 0x0000e00a07ff75b2 */ /* 0x0002620008000100 */
[----:B------:R1:W1:Y:S01]  /*08f0*/  SYNCS.EXCH.64 URZ, [UR7+0xd0], UR8 ;  /* 0x0000d00807ff75b2 */ /* 0x0002620008000100 */
[----:B------:R1:W1:Y:S01]  /*0900*/  SYNCS.EXCH.64 URZ, [UR7+0xe8], UR10 ;  /* 0x0000e80a07ff75b2 */ /* 0x0002620008000100 */
[----:B------:R-:W-:Y:S01]  /*0910*/  NOP ;  /* 0x0000000000007918 */ /* 0x000fe20000000000 */
.L_x_11:
[----:B------:R-:W3:Y:S01]  /*0920*/  SHFL.IDX PT, R2, R77, RZ, 0x1f ;  /* 0x00001fff4d027589 */ /* 0x000ee200000e0000 */
[----:B------:R-:W-:Y:S01]  /*0930*/  NOP ;  /* 0x0000000000007918 */ /* 0x000fe20000000000 */
[----:B---3--:R-:W-:-:S13]  /*0940*/  ISETP.NE.AND P0, PT, R2, 0x3, PT ;  /* 0x000000030200780c */ /* 0x008fda0003f05270 */
[----:B------:R-:W-:Y:S05]  /*0950*/  @P0 BRA `(.L_x_12) ;  /* 0x0000000000300947 */ /* 0x000fea0003800000 */
[----:B------:R-:W3:Y:S01]  /*0960*/  S2UR UR6, SR_CgaCtaId ;  /* 0x00000000000679c3 */ /* 0x000ee20000008800 */
[----:B-1----:R-:W-:Y:S01]  /*0970*/  UMOV UR7, 0x400 ;  /* 0x0000040000077882 */ /* 0x002fe20000000000 */
[----:B------:R-:W-:Y:S01]  /*0980*/  UMOV UR5, 0x20 ;  /* 0x0000002000057882 */ /* 0x000fe20000000000 */
[----:B------:R-:W-:Y:S01]  /*0990*/  ELECT P0, URZ, PT ;  /* 0x0000000000ff782f */ /* 0x000fe20003800000 */
[----:B------:R-:W-:-:S04]  /*09a0*/  UIADD3 UR8, UPT, UPT, -UR5, 0x100000, URZ ;  /* 0x0010000005087890 */ /* 0x000fc8000fffe1ff */
[----:B------:R-:W-:Y:S02]  /*09b0*/  USHF.L.U32 UR9, UR8, 0xb, URZ ;  /* 0x0000000b08097899 */ /* 0x000fe400080006ff */
[----:B------:R-:W-:Y:S02]  /*09c0*/  USHF.L.U32 UR8, UR8, 0x1, URZ ;  /* 0x0000000108087899 */ /* 0x000fe400080006ff */
[----:B---3--:R-:W-:Y:S01]  /*09d0*/  ULEA UR6, UR6, UR7, 0x18 ;  /* 0x0000000706067291 */ /* 0x008fe2000f8ec0ff */
[----:B------:R-:W1:Y:S11]  /*09e0*/  FENCE.VIEW.ASYNC.S ;  /* 0x00000000000073c6 */ /* 0x000e760000000000 */
[----:B-1----:R3:W1:Y:S01]  /*09f0*/  SYNCS.EXCH.64 URZ, [UR6+0xf0], UR8 ;  /* 0x0000f00806ff75b2 */ /* 0x0026620008000100 */
[----:B------:R3:W1:Y:S02]  /*0a00*/  SYNCS.EXCH.64 URZ, [UR6+0xf8], UR8 ;  /* 0x0000f80806ff75b2 */ /* 0x0006640008000100 */
[----:B---3--:R-:W-:Y:S01]  /*0a10*/  NOP ;  /* 0x0000000000007918 */ /* 0x008fe20000000000 */
.L_x_12:
[----:B------:R-:W3:Y:S01]  /*0a20*/  SHFL.IDX PT, R2, R77, RZ, 0x1f ;  /* 0x00001fff4d027589 */ /* 0x000ee200000e0000 */
[----:B------:R-:W-:Y:S01]  /*0a30*/  NOP ;  /* 0x0000000000007918 */ /* 0x000fe20000000000 */
[----:B---3--:R-:W-:-:S13]  /*0a40*/  ISETP.NE.AND P0, PT, R2, 0x4, PT ;  /* 0x000000040200780c */ /* 0x008fda0003f05270 */
[----:B------:R-:W-:Y:S05]  /*0a50*/  @P0 BRA `(.L_x_13) ;  /* 0x0000000000440947 */ /* 0x000fea0003800000 */
[----:B------:R-:W3:Y:S01]  /*0a60*/  S2UR UR6, SR_CgaCtaId ;  /* 0x00000000000679c3 */ /* 0x000ee20000008800 */
[----:B-1----:R-:W-:Y:S01]  /*0a70*/  UMOV UR8, 0x1e0 ;  /* 0x000001e000087882 */ /* 0x002fe20000000000 */
[----:B------:R-:W-:Y:S01]  /*0a80*/  UMOV UR7, 0x400 ;  /* 0x0000040000077882 */ /* 0x000fe20000000000 */
[----:B------:R-:W-:Y:S01]  /*0a90*/  USEL UR8, UR8, 0x1a0, UP6 ;  /* 0x000001a008087887 */ /* 0x000fe2000b000000 */
[----:B------:R-:W-:Y:S01]  /*0aa0*/  UMOV UR5, 0x1 ;  /* 0x0000000100057882 */ /* 0x000fe20000000000 */
[----:B------:R-:W-:Y:S01]  /*0ab0*/  ELECT P0, URZ, PT ;  /* 0x0000000000ff782f */ /* 0x000fe20003800000 */
[----:B------:R-:W-:-:S04]  /*0ac0*/  UIADD3 UR10, UPT, UPT, -UR5, 0x100000, URZ ;  /* 0x00100000050a7890 */ /* 0x000fc8000fffe1ff */
[----:B------:R-:W-:Y:S02]  /*0ad0*/  USHF.L.U32 UR11, UR10, 0xb, URZ ;  /* 0x0000000b0a0b7899 */ /* 0x000fe400080006ff */
[----:B------:R-:W-:Y:S02]  /*0ae0*/  USHF.L.U32 UR10, UR10, 0x1, URZ ;  /* 0x000000010a0a7899 */ /* 0x000fe400080006ff */
        /* <DEDUP_REMOVED lines=8> */
.L_x_13:
[----:B------:R-:W3:Y:S01]  /*0b70*/  SHFL.IDX PT, R2, R77, RZ, 0x1f ;  /* 0x00001fff4d027589 */ /* 0x000ee200000e0000 */
[----:B------:R-:W1:Y:S01]  /*0b80*/  S2UR UR45, SR_CgaCtaId ;  /* 0x00000000002d79c3 */ /* 0x000e620000008800 */
[----:B------:R-:W-:Y:S01]  /*0b90*/  NOP ;  /* 0x0000000000007918 */ /* 0x000fe20000000000 */
[----:B---3--:R-:W-:-:S13]  /*0ba0*/  ISETP.NE.AND P0, PT, R2, 0x5, PT ;  /* 0x000000050200780c */ /* 0x008fda0003f05270 */
[----:B-1----:R-:W-:Y:S05]  /*0bb0*/  @P0 BRA `(.L_x_14) ;  /* 0x0000000000440947 */ /* 0x002fea0003800000 */
[----:B------:R-:W-:Y:S01]  /*0bc0*/  UMOV UR7, 0x400 ;  /* 0x0000040000077882 */ /* 0x000fe20000000000 */
[----:B------:R-:W-:Y:S01]  /*0bd0*/  UMOV UR6, 0x1 ;  /* 0x0000000100067882 */ /* 0x000fe20000000000 */
[----:B------:R-:W-:Y:S01]  /*0be0*/  UMOV UR5, 0x80 ;  /* 0x0000008000057882 */ /* 0x000fe20000000000 */
[----:B------:R-:W-:Y:S02]  /*0bf0*/  ULEA UR7, UR45, UR7, 0x18 ;  /* 0x000000072d077291 */ /* 0x000fe4000f8ec0ff */
[----:B------:R-:W-:-:S04]  /*0c00*/  UIADD3 UR8, UPT, UPT, -UR6, 0x100000, URZ ;  /* 0x0010000006087890 */ /* 0x000fc8000fffe1ff */
[----:B------:R-:W-:Y:S02]  /*0c10*/  USHF.L.U32 UR9, UR8, 0xb, URZ ;  /* 0x0000000b08097899 */ /* 0x000fe400080006ff */
[----:B------:R-:W-:Y:S02]  /*0c20*/  USHF.L.U32 UR8, UR8, 0x1, URZ ;  /* 0x0000000108087899 */ /* 0x000fe400080006ff */
[----:B------:R-:W-:-:S04]  /*0c30*/  UIADD3 UR10, UPT, UPT, -UR5, 0x100000, URZ ;  /* 0x00100000050a7890 */ /* 0x000fc8000fffe1ff */
[----:B------:R-:W-:Y:S02]  /*0c40*/  USHF.L.U32 UR11, UR10, 0xb, URZ ;  /* 0x0000000b0a0b7899 */ /* 0x000fe400080006ff */
[----:B------:R-:W-:Y:S01]  /*0c50*/  USHF.L.U32 UR10, UR10, 0x1, URZ ;  /* 0x000000010a0a7899 */ /* 0x000fe200080006ff */
[----:B------:R-:W-:Y:S01]  /*0c60*/  ELECT P0, URZ, PT ;  /* 0x0000000000ff782f */ /* 0x000fe20003800000 */
[----:B------:R-:W1:Y:S02]  /*0c70*/  FENCE.VIEW.ASYNC.S ;  /* 0x00000000000073c6 */ /* 0x000e640000000000 */
[----:B-1----:R1:W3:Y:S08]  /*0c80*/  SYNCS.EXCH.64 URZ, [UR7+0x110], UR8 ;  /* 0x0001100807ff75b2 */ /* 0x0022f00008000100 */
[----:B------:R1:W1:Y:S01]  /*0c90*/  SYNCS.EXCH.64 URZ, [UR7+0x120], UR10 ;  /* 0x0001200a07ff75b2 */ /* 0x0002620008000100 */
[----:B------:R1:W1:Y:S01]  /*0ca0*/  SYNCS.EXCH.64 URZ, [UR7+0x118], UR8 ;  /* 0x0001180807ff75b2 */ /* 0x0002620008000100 */
[----:B------:R1:W1:Y:S01]  /*0cb0*/  SYNCS.EXCH.64 URZ, [UR7+0x128], UR10 ;  /* 0x0001280a07ff75b2 */ /* 0x0002620008000100 */
[----:B------:R-:W-:Y:S01]  /*0cc0*/  NOP ;  /* 0x0000000000007918 */ /* 0x000fe20000000000 */
.L_x_14:
[----:B------:R-:W2:Y:S01]  /*0cd0*/  LDCU UR5, c[0x0][0x36c] ;  /* 0x00006d80ff0577ac */ /* 0x000ea20008000800 */
[----:B------:R-:W-:Y:S01]  /*0ce0*/  ISETP.NE.OR P6, PT, R0, 0x2, !P6 ;  /* 0x000000020000780c */ /* 0x000fe200077c5670 */
[----:B------:R-:W-:Y:S01]  /*0cf0*/  NOP ;  /* 0x0000000000007918 */ /* 0x000fe20000000000 */
[----:B------:R-:W-:Y:S01]  /*0d00*/  LOP3.LUT R8, R76, 0x1f, RZ, 0xc0, !PT ;  /* 0x0000001f4c087812 */ /* 0x000fe200078ec0ff */
[----:B------:R-:W-:Y:S02]  /*0d10*/  UISETP.NE.AND UP5, UPT, UR4, 0x2, UPT ;  /* 0x000000020400788c */ /* 0x000fe4000bfa5270 */
[----:B------:R-:W-:Y:S02]  /*0d20*/  UISETP.NE.AND UP4, UPT, UR4, URZ, UPT ;  /* 0x000000ff0400728c */ /* 0x000fe4000bf85270 */
[----:B--2---:R-:W-:-:S09]  /*0d30*/  UISETP.EQ.U32.AND UP1, UPT, UR5, 0x1, UPT ;  /* 0x000000010500788c */ /* 0x004fd2000bf22070 */
[----:B------:R-:W-:Y:S05]  /*0d40*/  BRA.U !UP1, `(.L_x_15) ;  /* 0x0000000109087547 */ /* 0x000fea000b800000 */
[----:B-1-34-:R-:W-:Y:S01]  /*0d50*/  UCGABAR_ARV ;  /* 0x00000000000079c7 */ /* 0x01afe20008000000 */
[----:B------:R-:W-:Y:S05]  /*0d60*/  BRA `(.L_x_16) ;  /* 0x0000000000047947 */ /* 0x000fea0003800000 */
.L_x_15:
[----:B-1-34-:R-:W-:Y:S01]  /*0d70*/  NOP ;  /* 0x0000000000007918 */ /* 0x01afe20000000000 */
.L_x_16:
[----:B------:R-:W1:Y:S01]  /*0d80*/  S2R R19, SR_CTAID.Y ;  /* 0x0000000000137919 */ /* 0x000e620000002600 */
[----:B------:R-:W2:Y:S01]  /*0d90*/  S2UR UR6, SR_CTAID.X ;  /* 0x00000000000679c3 */ /* 0x000ea20000002500 */
[----:B------:R-:W-:-:S05]  /*0da0*/  CS2R.32 R68, SR_CgaSize ;  /* 0x0000000000447805 */ /* 0x000fca0000008a00 */
[----:B------:R-:W-:-:S05]  /*0db0*/  IMAD R68, R68, -0xa0, RZ ;  /* 0xffffff6044447824 */ /* 0x000fca00078e02ff */
[----:B------:R-:W-:-:S14]  /*0dc0*/  R2UR UR7, R68 ;  /* 0x00000000440772ca */ /* 0x000fdc00000e0000 */
[----:B------:R-:W3:Y:S01]  /*0dd0*/  LDCU UR7, c[0x0][UR7+0x2b0] ;  /* 0x00005600070777ac */ /* 0x000ee20008000800 */
[----:B------:R-:W-:-:S05]  /*0de0*/  CS2R.32 R68, SR_CgaSize ;  /* 0x0000000000447805 */ /* 0x000fca0000008a00 */
[----:B------:R-:W-:-:S05]  /*0df0*/  IMAD R68, R68, -0xa0, RZ ;  /* 0xffffff6044447824 */ /* 0x000fca00078e02ff */
[----:B------:R-:W-:-:S14]  /*0e00*/  R2UR UR5, R68 ;  /* 0x00000000440572ca */ /* 0x000fdc00000e0000 */
[----:B------:R-:W4:Y:S01]  /*0e10*/  LDCU UR5, c[0x0][UR5+0x2b4] ;  /* 0x00005680050577ac */ /* 0x000f220008000800 */
[----:B------:R-:W-:-:S05]  /*0e20*/  CS2R.32 R0, SR_CgaSize ;  /* 0x0000000000007805 */ /* 0x000fca0000008a00 */
[----:B------:R-:W-:-:S06]  /*0e30*/  IMAD R0, R0, -0xa0, RZ ;  /* 0xffffff6000007824 */ /* 0x000fcc00078e02ff */
[----:B------:R-:W4:Y:S01]  /*0e40*/  LDC R0, c[0x0][R0+0x2a4] ;  /* 0x0000a90000007b82 */ /* 0x000f220000000800 */
[----:B------:R-:W-:Y:S02]  /*0e50*/  USHF.L.U32 UR34, UR45, 0x9, URZ ;  /* 0x000000092d227899 */ /* 0x000fe400080006ff */
[----:B------:R-:W-:Y:S02]  /*0e60*/  USHF.L.U32 UR30, UR45, 0x4, URZ ;  /* 0x000000042d1e7899 */ /* 0x000fe400080006ff */
[----:B------:R-:W-:Y:S02]  /*0e70*/  ULOP3.LUT UR34, UR34, 0x200, URZ, 0xc0, !UPT ;  /* 0x0000020022227892 */ /* 0x000fe4000f8ec0ff */
[----:B------:R-:W-:Y:S01]  /*0e80*/  ULOP3.LUT UR30, UR30, 0x10, URZ, 0xc0, !UPT ;  /* 0x000000101e1e7892 */ /* 0x000fe2000f8ec0ff */
[----:B------:R-:W4:Y:S01]  /*0e90*/  LDC R11, c[0x0][0xb24] ;  /* 0x0002c900ff0b7b82 */ /* 0x000f220000000800 */
[----:B------:R-:W-:Y:S01]  /*0ea0*/  UISETP.NE.AND UP2, UPT, UR4, 0x2, UPT ;  /* 0x000000020400788c */ /* 0x000fe2000bf45270 */
[----:B--2---:R-:W-:-:S02]  /*0eb0*/  I2FP.F32.U32 R68, UR6 ;  /* 0x0000000600447c45 */ /* 0x004fc40008201000 */
[----:B------:R-:W-:-:S05]  /*0ec0*/  CS2R.32 R3, SR_CgaSize ;  /* 0x0000000000037805 */ /* 0x000fca0000008a00 */
[----:B------:R-:W-:-:S06]  /*0ed0*/  IMAD R3, R3, -0xa0, RZ ;  /* 0xffffff6003037824 */ /* 0x000fcc00078e02ff */
[----:B------:R-:W2:Y:S01]  /*0ee0*/  LDC R3, c[0x0][R3+0x2a0] ;  /* 0x0000a80003037b82 */ /* 0x000ea20000000800 */
[----:B------:R-:W-:Y:S01]  /*0ef0*/  MOV R21, UR6 ;  /* 0x0000000600157c02 */ /* 0x000fe20008000f00 */
[----:B---3--:R-:W-:Y:S01]  /*0f00*/  FMUL R68, R68, UR7 ;  /* 0x0000000744447c20 */ /* 0x008fe20008400000 */
[----:B-1----:R-:W-:-:S05]  /*0f10*/  I2FP.F32.U32 R2, R19 ;  /* 0x0000001300027245 */ /* 0x002fca0000201000 */
[----:B------:R-:W1:Y:S01]  /*0f20*/  S2UR UR48, SR_CTAID.Z ;  /* 0x00000000003079c3 */ /* 0x000e620000002700 */
[----:B------:R-:W3:Y:S01]  /*0f30*/  F2I.U32.TRUNC.NTZ R68, R68 ;  /* 0x0000004400447305 */ /* 0x000ee2000020f000 */
[----:B----4-:R-:W-:Y:S01]  /*0f40*/  FMUL R2, R2, UR5 ;  /* 0x0000000502027c20 */ /* 0x010fe20008400000 */
[----:B------:R-:W4:Y:S01]  /*0f50*/  LDCU UR5, c[0x0][0xb30] ;  /* 0x00016600ff0577ac */ /* 0x000f220008000800 */
[----:B------:R-:W-:-:S04]  /*0f60*/  ISETP.GE.AND P0, PT, R11, 0x1, PT ;  /* 0x000000010b00780c */ /* 0x000fc80003f06270 */
[----:B------:R-:W1:Y:S01]  /*0f70*/  LDC R26, c[0x0][0xb24] ;  /* 0x0002c900ff1a7b82 */ /* 0x000e620000000800 */
[----:B------:R-:W4:Y:S01]  /*0f80*/  F2I.U32.TRUNC.NTZ R66, R2 ;  /* 0x0000000200427305 */ /* 0x000f22000020f000 */
[----:B---3--:R-:W-:-:S05]  /*0f90*/  IADD3 R68, PT, PT, -R68, RZ, RZ ;  /* 0x000000ff44447210 */ /* 0x008fca0007ffe1ff */
[----:B--2---:R-:W-:Y:S01]  /*0fa0*/  IMAD R68, R3, R68, UR6 ;  /* 0x0000000603447e24 */ /* 0x004fe2000f8e0244 */
[----:B----4-:R-:W-:-:S05]  /*0fb0*/  IADD3 R66, PT, PT, -R66, RZ, RZ ;  /* 0x000000ff42427210 */ /* 0x010fca0007ffe1ff */
[----:B------:R-:W-:Y:S01]  /*0fc0*/  IMAD R66, R0, R66, R19 ;  /* 0x0000004200427224 */ /* 0x000fe200078e0213 */
[----:B------:R-:W-:Y:S01]  /*0fd0*/  PRMT R0, RZ, 0x7610, R0 ;  /* 0x00007610ff007816 */ /* 0x000fe20000000000 */
[----:B------:R-:W-:Y:S06]  /*0fe0*/  BRA.U UP4, `(.L_x_17) ;  /* 0x0000000104207547 */ /* 0x000fec000b800000 */
[C---:B------:R-:W-:Y:S02]  /*0ff0*/  ISETP.NE.AND P3, PT, R66.reuse, RZ, PT ;  /* 0x000000ff4200720c */ /* 0x040fe40003f65270 */
[----:B------:R-:W-:Y:S02]  /*1000*/  ISETP.NE.AND P1, PT, R66, RZ, PT ;  /* 0x000000ff4200720c */ /* 0x000fe40003f25270 */
[C---:B------:R-:W-:Y:S02]  /*1010*/  ISETP.NE.AND P2, PT, R68.reuse, 0x1, PT ;  /* 0x000000014400780c */ /* 0x040fe40003f45270 */
[----:B------:R-:W-:Y:S02]  /*1020*/  SEL R0, RZ, 0x2, P3 ;  /* 0x00000002ff007807 */ /* 0x000fe40001800000 */
[----:B------:R-:W-:Y:S02]  /*1030*/  ISETP.EQ.OR P1, PT, R68, RZ, !P1 ;  /* 0x000000ff4400720c */ /* 0x000fe40004f22670 */
[----:B------:R-:W-:-:S02]  /*1040*/  SEL R0, R0, 0x2, P2 ;  /* 0x0000000200007807 */ /* 0x000fc40001000000 */
[----:B------:R-:W-:-:S05]  /*1050*/  SEL R3, RZ, 0x1, !P1 ;  /* 0x00000001ff037807 */ /* 0x000fca0004800000 */
[----:B------:R-:W-:Y:S02]  /*1060*/  IMAD.IADD R0, R3, 0x1, R0 ;  /* 0x0000000103007824 */ /* 0x000fe400078e0200 */
.L_x_17:
[----:B------:R-:W-:Y:S05]  /*1070*/  @!P0 BRA `(.L_x_18) ;  /* 0x0000000000b88947 */ /* 0x000fea0003800000 */
[----:B------:R-:W2:Y:S01]  /*1080*/  LDC.64 R4, c[0x0][0xb18] ;  /* 0x0002c600ff047b82 */ /* 0x000ea20000000a00 */
[----:B------:R-:W-:-:S07]  /*1090*/  ISETP.NE.AND P0, PT, R11, 0x1, PT ;  /* 0x000000010b00780c */ /* 0x000fce0003f05270 */
[----:B------:R-:W3:Y:S08]  /*10a0*/  LDC R10, c[0x0][0xb0c] ;  /* 0x0002c300ff0a7b82 */ /* 0x000ef00000000800 */
[----:B------:R-:W4:Y:S08]  /*10b0*/  LDC R13, c[0x0][0x370] ;  /* 0x0000dc00ff0d7b82 */ /* 0x000f300000000800 */
[----:B------:R-:W1:Y:S01]  /*10c0*/  LDC R12, c[0x0][0x374] ;  /* 0x0000dd00ff0c7b82 */ /* 0x000e620000000800 */
[----:B--2---:R-:W-:-:S07]  /*10d0*/  ISETP.NE.AND P1, PT, R4, 0x1, PT ;  /* 0x000000010400780c */ /* 0x004fce0003f25270 */
[----:B------:R-:W4:Y:S01]  /*10e0*/  LDC.64 R6, c[0x0][0xb10] ;  /* 0x0002c400ff067b82 */ /* 0x000f220000000a00 */
[----:B---3--:R-:W-:-:S07]  /*10f0*/  ISETP.NE.AND P2, PT, R10, 0x1, PT ;  /* 0x000000010a00780c */ /* 0x008fce0003f45270 */
[----:B------:R-:W2:Y:S08]  /*1100*/  LDC R9, c[0x0][0xb20] ;  /* 0x0002c800ff097b82 */ /* 0x000eb00000000800 */
[----:B------:R-:W3:Y:S01]  /*1110*/  LDC.64 R2, c[0x0][0xb28] ;  /* 0x0002ca00ff027b82 */ /* 0x000ee20000000a00 */
[----:B-1----:R-:W-:-:S04]  /*1120*/  IMAD.HI.U32 R14, R12, R5, RZ ;  /* 0x000000050c0e7227 */ /* 0x002fc800078e00ff */
[----:B----4-:R-:W-:-:S04]  /*1130*/  IMAD.HI.U32 R16, R13, R6, RZ ;  /* 0x000000060d107227 */ /* 0x010fc800078e00ff */
[----:B------:R-:W-:Y:S01]  /*1140*/  IMAD.HI.U32 R18, R21, R6, RZ ;  /* 0x0000000615127227 */ /* 0x000fe200078e00ff */
[----:B------:R-:W-:Y:S02]  /*1150*/  @P2 SHF.R.U32.HI R13, RZ, R7, R16 ;  /* 0x00000007ff0d2219 */ /* 0x000fe40000011610 */
[----:B--2---:R-:W-:Y:S01]  /*1160*/  @P1 SHF.R.U32.HI R12, RZ, R9, R14 ;  /* 0x00000009ff0c1219 */ /* 0x004fe2000001160e */
[----:B------:R-:W-:Y:S01]  /*1170*/  IMAD.HI.U32 R16, R19, R5, RZ ;  /* 0x0000000513107227 */ /* 0x000fe200078e00ff */
[----:B------:R-:W-:-:S04]  /*1180*/  SHF.R.U32.HI R18, RZ, R7, R18 ;  /* 0x00000007ff127219 */ /* 0x000fc80000011612 */
[----:B------:R-:W-:Y:S01]  /*1190*/  SHF.R.U32.HI R16, RZ, R9, R16 ;  /* 0x00000009ff107219 */ /* 0x000fe20000011610 */
[----:B---3--:R-:W-:Y:S01]  /*11a0*/  IMAD.HI.U32 R14, R12, R2, RZ ;  /* 0x000000020c0e7227 */ /* 0x008fe200078e00ff */
[----:B------:R-:W-:Y:S02]  /*11b0*/  SEL R7, R21, R18, !P2 ;  /* 0x0000001215077207 */ /* 0x000fe40005000000 */
[----:B------:R-:W-:Y:S01]  /*11c0*/  SEL R5, R19, R16, !P1 ;  /* 0x0000001013057207 */ /* 0x000fe20004800000 */
[----:B------:R-:W-:Y:S01]  /*11d0*/  IMAD.HI.U32 R6, R13, R2, RZ ;  /* 0x000000020d067227 */ /* 0x000fe200078e00ff */
[-C--:B------:R-:W-:Y:S02]  /*11e0*/  @P0 SHF.R.U32.HI R12, RZ, R3.reuse, R14 ;  /* 0x00000003ff0c0219 */ /* 0x080fe4000001160e */
[----:B------:R-:W-:Y:S02]  /*11f0*/  IADD3 R9, PT, PT, -R5, RZ, RZ ;  /* 0x000000ff05097210 */ /* 0x000fe40007ffe1ff */
[----:B------:R-:W-:Y:S01]  /*1200*/  @P0 SHF.R.U32.HI R13, RZ, R3, R6 ;  /* 0x00000003ff0d0219 */ /* 0x000fe20000011606 */
[----:B------:R-:W-:-:S02]  /*1210*/  IMAD R12, R12, R11, RZ ;  /* 0x0000000b0c0c7224 */ /* 0x000fc400078e02ff */
[----:B------:R-:W-:Y:S02]  /*1220*/  IMAD R9, R4, R9, R19 ;  /* 0x0000000904097224 */ /* 0x000fe400078e0213 */
[----:B------:R-:W-:Y:S01]  /*1230*/  IMAD R6, R13, R11, RZ ;  /* 0x0000000b0d067224 */ /* 0x000fe200078e02ff */
[----:B------:R-:W-:-:S04]  /*1240*/  ISETP.GE.AND P1, PT, R5, R12, PT ;  /* 0x0000000c0500720c */ /* 0x000fc80003f26270 */
[----:B------:R-:W-:Y:S01]  /*1250*/  ISETP.GE.OR P1, PT, R7, R6, P1 ;  /* 0x000000060700720c */ /* 0x000fe20000f26670 */
[----:B------:R-:W-:-:S05]  /*1260*/  IMAD.HI.U32 R6, R5, R2, RZ ;  /* 0x0000000205067227 */ /* 0x000fca00078e00ff */
[----:B------:R-:W-:-:S04]  /*1270*/  SHF.R.U32.HI R6, RZ, R3, R6 ;  /* 0x00000003ff067219 */ /* 0x000fc80000011606 */
[----:B------:R-:W-:-:S03]  /*1280*/  SEL R6, R5, R6, !P0 ;  /* 0x0000000605067207 */ /* 0x000fc60004000000 */
[----:B------:R-:W-:Y:S01]  /*1290*/  @!P1 IMAD.HI.U32 R12, R7, R2, RZ ;  /* 0x00000002070c9227 */ /* 0x000fe200078e00ff */
[----:B------:R-:W-:-:S04]  /*12a0*/  IADD3 R2, PT, PT, -R6, RZ, RZ ;  /* 0x000000ff06027210 */ /* 0x000fc80007ffe1ff */
[----:B------:R-:W-:Y:S01]  /*12b0*/  @!P1 SHF.R.U32.HI R12, RZ, R3, R12 ;  /* 0x00000003ff0c9219 */ /* 0x000fe2000001160c */
[----:B------:R-:W-:-:S03]  /*12c0*/  IMAD R2, R11, R2, R5 ;  /* 0x000000020b027224 */ /* 0x000fc600078e0205 */
[----:B------:R-:W-:-:S05]  /*12d0*/  @!P1 SEL R3, R7, R12, !P0 ;  /* 0x0000000c07039207 */ /* 0x000fca0004000000 */
[--C-:B------:R-:W-:Y:S02]  /*12e0*/  @!P1 IMAD.IADD R6, R6, 0x1, -R3.reuse ;  /* 0x0000000106069824 */ /* 0x100fe400078e0a03 */
[----:B------:R-:W-:Y:S01]  /*12f0*/  @!P1 IMAD R3, R2, R13, R3 ;  /* 0x0000000d02039224 */ /* 0x000fe200078e0203 */
[----:B------:R-:W-:Y:S01]  /*1300*/  IADD3 R2, PT, PT, -R7, RZ, RZ ;  /* 0x000000ff07027210 */ /* 0x000fe20007ffe1ff */
[----:B------:R-:W-:Y:S02]  /*1310*/  @!P1 IMAD R5, R6, R11, R7 ;  /* 0x0000000b06059224 */ /* 0x000fe400078e0207 */
[----:B------:R-:W-:Y:S02]  /*1320*/  @!P1 IMAD.MOV.U32 R7, RZ, RZ, R3 ;  /* 0x000000ffff079224 */ /* 0x000fe400078e0003 */
[----:B------:R-:W-:Y:S02]  /*1330*/  IMAD R2, R10, R2, R21 ;  /* 0x000000020a027224 */ /* 0x000fe400078e0215 */
[----:B------:R-:W-:-:S02]  /*1340*/  IMAD R19, R5, R4, R9 ;  /* 0x0000000405137224 */ /* 0x000fc400078e0209 */
[----:B------:R-:W-:Y:S02]  /*1350*/  IMAD R21, R7, R10, R2 ;  /* 0x0000000a07157224 */ /* 0x000fe400078e0202 */
.L_x_18:
[----:B------:R-:W-:-:S09]  /*1360*/  UISETP.NE.AND UP3, UPT, UR5, 0x1, UPT ;  /* 0x000000010500788c */ /* 0x000fd2000bf65270 */
[----:B------:R-:W-:Y:S05]  /*1370*/  BRA.U UP3, `(.L_x_19) ;  /* 0x0000000103407547 */ /* 0x000fea000b800000 */
[----:B------:R-:W2:Y:S08]  /*1380*/  LDC.64 R4, c[0x0][0xb10] ;  /* 0x0002c400ff047b82 */ /* 0x000eb00000000a00 */
[----:B------:R-:W3:Y:S08]  /*1390*/  LDC.64 R2, c[0x0][0xb18] ;  /* 0x0002c600ff027b82 */ /* 0x000ef00000000a00 */
[----:B------:R-:W4:Y:S08]  /*13a0*/  LDC R6, c[0x0][0xb20] ;  /* 0x0002c800ff067b82 */ /* 0x000f300000000800 */
[----:B------:R-:W1:Y:S01]  /*13b0*/  LDC R10, c[0x0][0xb0c] ;  /* 0x0002c300ff0a7b82 */ /* 0x000e620000000800 */
[----:B--2---:R-:W-:-:S05]  /*13c0*/  IMAD.HI.U32 R4, R21, R4, RZ ;  /* 0x0000000415047227 */ /* 0x004fca00078e00ff */
[----:B------:R-:W-:Y:S01]  /*13d0*/  SHF.R.U32.HI R4, RZ, R5, R4 ;  /* 0x00000005ff047219 */ /* 0x000fe20000011604 */
[----:B---3--:R-:W-:Y:S01]  /*13e0*/  IMAD.HI.U32 R3, R19, R3, RZ ;  /* 0x0000000313037227 */ /* 0x008fe200078e00ff */
[----:B------:R-:W-:-:S04]  /*13f0*/  ISETP.NE.AND P0, PT, R2, 0x1, PT ;  /* 0x000000010200780c */ /* 0x000fc80003f05270 */
[----:B----4-:R-:W-:-:S04]  /*1400*/  SHF.R.U32.HI R6, RZ, R6, R3 ;  /* 0x00000006ff067219 */ /* 0x010fc80000011603 */
[----:B------:R-:W-:Y:S02]  /*1410*/  SEL R3, R19, R6, !P0 ;  /* 0x0000000613037207 */ /* 0x000fe40004000000 */
[----:B-1----:R-:W-:-:S04]  /*1420*/  ISETP.NE.AND P1, PT, R10, 0x1, PT ;  /* 0x000000010a00780c */ /* 0x002fc80003f25270 */
[----:B------:R-:W-:-:S05]  /*1430*/  SEL R4, R21, R4, !P1 ;  /* 0x0000000415047207 */ /* 0x000fca0004800000 */
[----:B------:R-:W-:Y:S02]  /*1440*/  IMAD.IADD R5, R3, 0x1, -R4 ;  /* 0x0000000103057824 */ /* 0x000fe400078e0a04 */
[----:B------:R-:W-:Y:S02]  /*1450*/  IMAD.IADD R3, R4, 0x1, -R3 ;  /* 0x0000000104037824 */ /* 0x000fe400078e0a03 */
[----:B------:R-:W-:Y:S02]  /*1460*/  IMAD R21, R5, R10, R21 ;  /* 0x0000000a05157224 */ /* 0x000fe400078e0215 */
[----:B------:R-:W-:Y:S02]  /*1470*/  IMAD R19, R3, R2, R19 ;  /* 0x0000000203137224 */ /* 0x000fe400078e0213 */
.L_x_19:
[----:B------:R-:W-:Y:S05]  /*1480*/  BRA.U !UP1, `(.L_x_20) ;  /* 0x00000001090c7547 */ /* 0x000fea000b800000 */
[----:B------:R-:W-:Y:S01]  /*1490*/  UCGABAR_WAIT ;  /* 0x0000000000007dc7 */ /* 0x000fe20008000000 */
[----:B------:R-:W-:Y:S01]  /*14a0*/  CCTL.IVALL ;  /* 0x00000000ff00798f */ /* 0x000fe20002000000 */
[----:B------:R-:W-:Y:S05]  /*14b0*/  BRA `(.L_x_21) ;  /* 0x0000000000047947 */ /* 0x000fea0003800000 */
.L_x_20:
[----:B------:R-:W-:Y:S06]  /*14c0*/  BAR.SYNC.DEFER_BLOCKING 0x0 ;  /* 0x0000000000007b1d */ /* 0x000fec0000010000 */
.L_x_21:
[----:B------:R-:W-:Y:S05]  /*14d0*/  BRA.U UP2, `(.L_x_22) ;  /* 0x0000001d02947547 */ /* 0x000fea000b800000 */
[----:B------:R-:W2:Y:S01]  /*14e0*/  LDCU UR52, c[0x0][0x390] ;  /* 0x00007200ff3477ac */ /* 0x000ea20008000800 */
[----:B------:R-:W3:Y:S01]  /*14f0*/  LDC R2, c[0x0][0x5c0] ;  /* 0x00017000ff027b82 */ /* 0x000ee20000000800 */
[----:B------:R-:W-:Y:S01]  /*1500*/  PLOP3.LUT P4, PT, PT, PT, UP6, 0x80, 0x8 ;  /* 0x000000000008781c */ /* 0x000fe20003f8f068 */
[----:B------:R-:W-:Y:S01]  /*1510*/  IMAD.MOV.U32 R10, RZ, RZ, 0x1 ;  /* 0x00000001ff0a7424 */ /* 0x000fe200078e00ff */
[----:B------:R-:W-:Y:S01]  /*1520*/  UISETP.NE.AND UP0, UPT, UR4, URZ, UPT ;  /* 0x000000ff0400728c */ /* 0x000fe2000bf05270 */
[----:B------:R-:W-:Y:S01]  /*1530*/  ISETP.EQ.OR P5, PT, R8, RZ, P6 ;  /* 0x000000ff0800720c */ /* 0x000fe200037a2670 */
[----:B------:R-:W-:Y:S01]  /*1540*/  USEL UR49, URZ, 0x1, UP5 ;  /* 0x00000001ff317887 */ /* 0x000fe2000a800000 */
[----:B------:R-:W-:Y:S01]  /*1550*/  PLOP3.LUT P4, PT, P4, PT, PT, 0x8, 0x80 ;  /* 0x000000000080781c */ /* 0x000fe2000278e170 */
[----:B------:R-:W-:Y:S01]  /*1560*/  IMAD.MOV.U32 R8, RZ, RZ, RZ ;  /* 0x000000ffff087224 */ /* 0x000fe200078e00ff */
[----:B------:R-:W4:Y:S01]  /*1570*/  LDC R9, c[0x0][0x370] ;  /* 0x0000dc00ff097b82 */ /* 0x000f220000000800 */
[----:B------:R-:W1:Y:S01]  /*1580*/  LDCU.64 UR56, c[0x0][0x348] ;  /* 0x00006900ff3877ac */ /* 0x000e620008000a00 */
[----:B------:R-:W-:Y:S01]  /*1590*/  USEL UR49, UR49, 0x2, UP0 ;  /* 0x0000000231317887 */ /* 0x000fe20008000000 */
[----:B------:R-:W-:-:S05]  /*15a0*/  UMOV UR50, URZ ;  /* 0x000000ff00327c82 */ /* 0x000fca0008000000 */
[----:B------:R-:W1:Y:S01]  /*15b0*/  LDC R0, c[0x0][0x374] ;  /* 0x0000dd00ff007b82 */ /* 0x000e620000000800 */
[----:B--2---:R-:W-:Y:S02]  /*15c0*/  UIADD3 UR5, UPT, UPT, UR52, 0x1f, URZ ;  /* 0x0000001f34057890 */ /* 0x004fe4000fffe0ff */
[----:B------:R-:W-:Y:S02]  /*15d0*/  UIADD3 UR4, UPT, UPT, UR52, -0x1, URZ ;  /* 0xffffffff34047890 */ /* 0x000fe4000fffe0ff */
[----:B------:R-:W-:Y:S02]  /*15e0*/  USHF.R.S32.HI UR54, URZ, 0x1f, UR5 ;  /* 0x0000001fff367899 */ /* 0x000fe40008011405 */
[----:B------:R-:W-:Y:S01]  /*15f0*/  UISETP.GE.U32.AND UP2, UPT, UR4, -0x3f, UPT ;  /* 0xffffffc10400788c */ /* 0x000fe2000bf46070 */
[----:B---3--:R-:W-:Y:S01]  /*1600*/  VIADD R2, R2, 0x3f ;  /* 0x0000003f02027836 */ /* 0x008fe20000000000 */
[----:B------:R-:W-:Y:S02]  /*1610*/  ULEA.HI UR54, UR54, UR5, URZ, 0x5 ;  /* 0x0000000536367291 */ /* 0x000fe4000f8f28ff */
[----:B------:R-:W-:-:S02]  /*1620*/  UIADD3 UR52, UPT, UPT, UR52, 0x3e, URZ ;  /* 0x0000003e34347890 */ /* 0x000fc4000fffe0ff */
[----:B------:R-:W-:Y:S01]  /*1630*/  USHF.R.S32.HI UR54, URZ, 0x5, UR54 ;  /* 0x00000005ff367899 */ /* 0x000fe20008011436 */
[----:B------:R-:W-:-:S03]  /*1640*/  SHF.R.S32.HI R3, RZ, 0x1f, R2 ;  /* 0x0000001fff037819 */ /* 0x000fc60000011402 */
[----:B------:R-:W-:Y:S01]  /*1650*/  UISETP.LT.U32.AND UP1, UPT, UR54, 0xc, UPT ;  /* 0x0000000c3600788c */ /* 0x000fe2000bf21070 */
[----:B------:R-:W-:-:S03]  /*1660*/  LEA.HI R12, R3, R2, RZ, 0x6 ;  /* 0x00000002030c7211 */ /* 0x000fc600078f30ff */
[----:B------:R-:W-:Y:S01]  /*1670*/  USEL UR53, UR54, 0xc, UP1 ;  /* 0x0000000c36357887 */ /* 0x000fe20008800000 */
[----:B------:R-:W-:-:S03]  /*1680*/  SHF.R.S32.HI R12, RZ, 0x6, R12 ;  /* 0x00000006ff0c7819 */ /* 0x000fc6000001140c */
[----:B-1----:R-:W-:Y:S02]  /*1690*/  UIADD3 UR48, UPT, UPT, UR53, -0x1, URZ ;  /* 0xffffffff35307890 */ /* 0x002fe4000fffe0ff */
[----:B------:R-:W-:Y:S02]  /*16a0*/  @UP2 UIADD3 UR48, UPT, UPT, UR53, URZ, URZ ;  /* 0x000000ff35302290 */ /* 0x000fe4000fffe0ff */
[----:B------:R-:W-:Y:S02]  /*16b0*/  UIADD3 UR51, UPT, UPT, UR54, -UR53, URZ ;  /* 0x8000003536337290 */ /* 0x000fe4000fffe0ff */
[----:B----4-:R-:W-:-:S12]  /*16c0*/  UIADD3 UR48, UPT, UPT, UR48, 0x1, URZ ;  /* 0x0000000130307890 */ /* 0x010fd8000fffe0ff */
.L_x_40:
[-C--:B------:R-:W-:Y:S01]  /*16d0*/  IABS R7, R12.reuse ;  /* 0x0000000c00077213 */ /* 0x080fe20000000000 */
[----:B-1----:R-:W1:Y:S01]  /*16e0*/  LDC R4, c[0x0][0x5c4] ;  /* 0x00017100ff047b82 */ /* 0x002e620000000800 */
[----:B------:R-:W-:Y:S01]  /*16f0*/  IMAD.MOV.U32 R14, RZ, RZ, RZ ;  /* 0x000000ffff0e7224 */ /* 0x000fe200078e00ff */
[----:B------:R-:W-:Y:S01]  /*1700*/  IABS R3, R19 ;  /* 0x0000001300037213 */ /* 0x000fe20000000000 */
[----:B------:R-:W2:Y:S01]  /*1710*/  I2F.RP R16, R7 ;  /* 0x0000000700107306 */ /* 0x000ea20000209400 */
[----:B------:R-:W-:Y:S01]  /*1720*/  IABS R2, R12 ;  /* 0x0000000c00027213 */ /* 0x000fe20000000000 */
[----:B------:R-:W-:Y:S01]  /*1730*/  UMOV UR4, 0x400 ;  /* 0x0000040000047882 */ /* 0x000fe20000000000 */
[----:B------:R-:W-:Y:S01]  /*1740*/  UISETP.GE.U32.AND UP0, UPT, UR52, 0x3f, UPT ;  /* 0x0000003f3400788c */ /* 0x000fe2000bf06070 */
[----:B------:R-:W-:Y:S01]  /*1750*/  R2UR UR38, R21 ;  /* 0x00000000152672ca */ /* 0x000fe200000e0000 */
[----:B------:R-:W3:Y:S01]  /*1760*/  S2UR UR35, SR_CgaCtaId ;  /* 0x00000000002379c3 */ /* 0x000ee20000008800 */
[----:B------:R-:W-:Y:S01]  /*1770*/  IADD3 R2, PT, PT, RZ, -R2, RZ ;  /* 0x80000002ff027210 */ /* 0x000fe20007ffe0ff */
[----:B------:R-:W-:Y:S01]  /*1780*/  UMOV UR31, URZ ;  /* 0x000000ff001f7c82 */ /* 0x000fe20008000000 */
[----:B--2---:R-:W2:Y:S09]  /*1790*/  MUFU.RCP R15, R16 ;  /* 0x00000010000f7308 */ /* 0x004eb20000001000 */
[----:B------:R-:W-:Y:S01]  /*17a0*/  USHF.L.U32 UR38, UR38, 0x6, URZ ;  /* 0x0000000626267899 */ /* 0x000fe200080006ff */
[----:B-1----:R-:W-:Y:S01]  /*17b0*/  IABS R5, R4 ;  /* 0x0000000400057213 */ /* 0x002fe20000000000 */
[----:B---3--:R-:W-:Y:S01]  /*17c0*/  ULEA UR35, UR35, UR4, 0x18 ;  /* 0x0000000423237291 */ /* 0x008fe2000f8ec0ff */
[----:B--2---:R-:W-:-:S03]  /*17d0*/  VIADD R15, R15, 0xffffffe ;  /* 0x0ffffffe0f0f7836 */ /* 0x004fc60000000000 */
[----:B------:R-:W-:-:S03]  /*17e0*/  ULEA UR4, UR50, UR35, 0x3 ;  /* 0x0000002332047291 */ /* 0x000fc6000f8e18ff */
[----:B------:R-:W1:Y:S02]  /*17f0*/  F2I.FTZ.U32.TRUNC.NTZ R15, R15 ;  /* 0x0000000f000f7305 */ /* 0x000e64000021f000 */
[----:B-1----:R-:W-:-:S04]  /*1800*/  IMAD.MOV R6, RZ, RZ, -R15 ;  /* 0x000000ffff067224 */ /* 0x002fc800078e0a0f */
[----:B------:R-:W-:-:S04]  /*1810*/  IMAD R6, R6, R7, RZ ;  /* 0x0000000706067224 */ /* 0x000fc800078e02ff */
[----:B------:R-:W-:Y:S02]  /*1820*/  IMAD.HI.U32 R14, R15, R6, R14 ;  /* 0x000000060f0e7227 */ /* 0x000fe400078e000e */
[----:B------:R-:W1:Y:S04]  /*1830*/  I2F.RP R6, R5 ;  /* 0x0000000500067306 */ /* 0x000e680000209400 */
[----:B------:R-:W-:-:S04]  /*1840*/  IMAD.HI.U32 R14, R14, R3, RZ ;  /* 0x000000030e0e7227 */ /* 0x000fc800078e00ff */
[----:B------:R-:W-:-:S05]  /*1850*/  IMAD R2, R14, R2, R3 ;  /* 0x000000020e027224 */ /* 0x000fca00078e0203 */
[----:B------:R-:W-:Y:S01]  /*1860*/  ISETP.GT.U32.AND P1, PT, R7, R2, PT ;  /* 0x000000020700720c */ /* 0x000fe20003f24070 */
[----:B-1----:R-:W1:-:S12]  /*1870*/  MUFU.RCP R6, R6 ;  /* 0x0000000600067308 */ /* 0x002e580000001000 */
[----:B------:R-:W-:Y:S01]  /*1880*/  @!P1 IMAD.IADD R2, R2, 0x1, -R7 ;  /* 0x0000000102029824 */ /* 0x000fe200078e0a07 */
[----:B------:R-:W-:Y:S02]  /*1890*/  @!P1 IADD3 R14, PT, PT, R14, 0x1, RZ ;  /* 0x000000010e0e9810 */ /* 0x000fe40007ffe0ff */
[----:B------:R-:W-:Y:S02]  /*18a0*/  ISETP.NE.AND P1, PT, R12, RZ, PT ;  /* 0x000000ff0c00720c */ /* 0x000fe40003f25270 */
[----:B----4-:R-:W-:Y:S01]  /*18b0*/  ISETP.GE.U32.AND P2, PT, R2, R7, PT ;  /* 0x000000070200720c */ /* 0x010fe20003f46070 */
[----:B-1----:R-:W-:Y:S01]  /*18c0*/  VIADD R15, R6, 0xffffffe ;  /* 0x0ffffffe060f7836 */ /* 0x002fe20000000000 */
[----:B------:R-:W-:-:S04]  /*18d0*/  LOP3.LUT R2, R19, R12, RZ, 0x3c, !PT ;  /* 0x0000000c13027212 */ /* 0x000fc800078e3cff */
[----:B------:R-:W-:Y:S01]  /*18e0*/  ISETP.GE.AND P0, PT, R2, RZ, PT ;  /* 0x000000ff0200720c */ /* 0x000fe20003f06270 */
[----:B------:R-:W1:Y:S01]  /*18f0*/  F2I.FTZ.U32.TRUNC.NTZ R15, R15 ;  /* 0x0000000f000f7305 */ /* 0x000e62000021f000 */
[----:B------:R-:W-:-:S05]  /*1900*/  SHF.L.U32 R2, R10, 0x1f, RZ ;  /* 0x0000001f0a027819 */ /* 0x000fca00000006ff */
[----:B------:R-:W-:Y:S01]  /*1910*/  @P2 VIADD R14, R14, 0x1 ;  /* 0x000000010e0e2836 */ /* 0x000fe20000000000 */
[----:B------:R2:W3:Y:S03]  /*1920*/  SYNCS.PHASECHK.TRANS64.TRYWAIT P2, [UR4+0x60], R2 ;  /* 0x00006002ff0075a7 */ /* 0x0004e60008041104 */
[----:B------:R-:W-:Y:S02]  /*1930*/  IMAD.MOV.U32 R7, RZ, RZ, R14 ;  /* 0x000000ffff077224 */ /* 0x000fe400078e000e */
[----:B------:R-:W-:Y:S02]  /*1940*/  IMAD.MOV.U32 R14, RZ, RZ, RZ ;  /* 0x000000ffff0e7224 */ /* 0x000fe400078e00ff */
[----:B------:R-:W-:Y:S01]  /*1950*/  @!P0 IMAD.MOV R7, RZ, RZ, -R7 ;  /* 0x000000ffff078224 */ /* 0x000fe200078e0a07 */
[----:B-1----:R-:W-:Y:S02]  /*1960*/  IADD3 R3, PT, PT, RZ, -R15, RZ ;  /* 0x8000000fff037210 */ /* 0x002fe40007ffe0ff */
[----:B------:R-:W-:-:S03]  /*1970*/  @!P1 LOP3.LUT R7, RZ, R12, RZ, 0x33, !PT ;  /* 0x0000000cff079212 */ /* 0x000fc600078e33ff */
[----:B------:R-:W-:Y:S01]  /*1980*/  IMAD R17, R3, R5, RZ ;  /* 0x0000000503117224 */ /* 0x000fe200078e02ff */
[----:B------:R-:W-:-:S03]  /*1990*/  IABS R3, R7 ;  /* 0x0000000700037213 */ /* 0x000fc60000000000 */
[----:B------:R-:W-:-:S06]  /*19a0*/  IMAD.HI.U32 R14, R15, R17, R14 ;  /* 0x000000110f0e7227 */ /* 0x000fcc00078e000e */
[----:B------:R-:W-:-:S05]  /*19b0*/  IMAD.HI.U32 R14, R14, R3, RZ ;  /* 0x000000030e0e7227 */ /* 0x000fca00078e00ff */
[----:B------:R-:W-:-:S05]  /*19c0*/  IADD3 R6, PT, PT, -R14, RZ, RZ ;  /* 0x000000ff0e067210 */ /* 0x000fca0007ffe1ff */
[----:B------:R-:W-:Y:S02]  /*19d0*/  IMAD R6, R5, R6, R3 ;  /* 0x0000000605067224 */ /* 0x000fe400078e0203 */
[----:B------:R-:W-:-:S03]  /*19e0*/  IMAD.MOV R3, RZ, RZ, -R7 ;  /* 0x000000ffff037224 */ /* 0x000fc600078e0a07 */
[----:B------:R-:W-:Y:S01]  /*19f0*/  ISETP.GT.U32.AND P1, PT, R5, R6, PT ;  /* 0x000000060500720c */ /* 0x000fe20003f24070 */
[----:B------:R-:W-:-:S05]  /*1a00*/  IMAD R3, R12, R3, R19 ;  /* 0x000000030c037224 */ /* 0x000fca00078e0213 */
[----:B------:R-:W-:-:S07]  /*1a10*/  R2UR UR26, R3 ;  /* 0x00000000031a72ca */ /* 0x000fce00000e0000 */
[----:B------:R-:W-:Y:S01]  /*1a20*/  @!P1 IMAD.IADD R6, R6, 0x1, -R5 ;  /* 0x0000000106069824 */ /* 0x000fe200078e0a05 */
[----:B------:R-:W-:Y:S02]  /*1a30*/  @!P1 IADD3 R14, PT, PT, R14, 0x1, RZ ;  /* 0x000000010e0e9810 */ /* 0x000fe40007ffe0ff */
[----:B------:R-:W-:Y:S02]  /*1a40*/  ISETP.NE.AND P1, PT, R4, RZ, PT ;  /* 0x000000ff0400720c */ /* 0x000fe40003f25270 */
[----:B------:R-:W-:Y:S01]  /*1a50*/  ISETP.GE.U32.AND P3, PT, R6, R5, PT ;  /* 0x000000050600720c */ /* 0x000fe20003f66070 */
[----:B------:R-:W-:Y:S01]  /*1a60*/  USHF.L.U32 UR26, UR26, 0x6, URZ ;  /* 0x000000061a1a7899 */ /* 0x000fe200080006ff */
[----:B------:R-:W-:-:S04]  /*1a70*/  LOP3.LUT R5, R7, R4, RZ, 0x3c, !PT ;  /* 0x0000000407057212 */ /* 0x000fc800078e3cff */
[----:B------:R-:W-:-:S07]  /*1a80*/  ISETP.GE.AND P0, PT, R5, RZ, PT ;  /* 0x000000ff0500720c */ /* 0x000fce0003f06270 */
[----:B------:R-:W-:-:S06]  /*1a90*/  @P3 VIADD R14, R14, 0x1 ;  /* 0x000000010e0e3836 */ /* 0x000fcc0000000000 */
[----:B------:R-:W-:Y:S01]  /*1aa0*/  @!P0 IMAD.MOV R14, RZ, RZ, -R14 ;  /* 0x000000ffff0e8224 */ /* 0x000fe200078e0a0e */
[----:B------:R-:W-:-:S04]  /*1ab0*/  @!P1 LOP3.LUT R14, RZ, R4, RZ, 0x33, !PT ;  /* 0x00000004ff0e9212 */ /* 0x000fc800078e33ff */
[----:B------:R-:W-:-:S05]  /*1ac0*/  IADD3 R3, PT, PT, -R14, RZ, RZ ;  /* 0x000000ff0e037210 */ /* 0x000fca0007ffe1ff */
[----:B------:R-:W-:Y:S01]  /*1ad0*/  IMAD R7, R4, R3, R7 ;  /* 0x0000000304077224 */ /* 0x000fe200078e0207 */
[----:B--2---:R-:W-:Y:S06]  /*1ae0*/  BRA.U !UP0, `(.L_x_23) ;  /* 0x0000000508707547 */ /* 0x004fec000b800000 */
[----:B------:R-:W1:Y:S01]  /*1af0*/  LDC.64 R2, c[0x0][0x5d8] ;  /* 0x00017600ff027b82 */ /* 0x000e620000000a00 */
[----:B------:R-:W1:Y:S01]  /*1b00*/  LDCU.64 UR6, c[0x0][0x5b0] ;  /* 0x0000b600ff0677ac */ /* 0x000e620008000a00 */
[----:B------:R-:W2:Y:S01]  /*1b10*/  LDCU UR21, c[0x0][0x598] ;  /* 0x0000b300ff1577ac */ /* 0x000ea20008000800 */
[----:B------:R-:W4:Y:S01]  /*1b20*/  LDCU UR20, c[0x0][0x58c] ;  /* 0x0000b180ff1477ac */ /* 0x000f220008000800 */
[----:B------:R-:W1:Y:S01]  /*1b30*/  LDCU UR19, c[0x0][0x59c] ;  /* 0x0000b380ff1377ac */ /* 0x000e620008000800 */
[----:B------:R-:W1:Y:S01]  /*1b40*/  LDCU UR18, c[0x0][0x5a0] ;  /* 0x0000b400ff1277ac */ /* 0x000e620008000800 */
[----:B------:R-:W1:Y:S02]  /*1b50*/  LDCU.64 UR16, c[0x0][0x590] ;  /* 0x0000b200ff1077ac */ /* 0x000e640008000a00 */
[----:B-1----:R-:W-:Y:S01]  /*1b60*/  IMAD R2, R7, UR6, R2 ;  /* 0x0000000607027c24 */ /* 0x002fe2000f8e0202 */
[----:B------:R-:W1:Y:S01]  /*1b70*/  LDCU.64 UR14, c[0x0][0x5b8] ;  /* 0x0000b700ff0e77ac */ /* 0x000e620008000a00 */
[----:B------:R-:W-:Y:S01]  /*1b80*/  IMAD R5, R14, UR7, R3 ;  /* 0x000000070e057c24 */ /* 0x000fe2000f8e0203 */
[----:B------:R-:W1:Y:S01]  /*1b90*/  LDCU.64 UR4, c[0x0][0x5d0] ;  /* 0x0000ba00ff0477ac */ /* 0x000e620008000a00 */
[----:B------:R-:W-:-:S02]  /*1ba0*/  UIADD3 UR42, UPT, UPT, UR38, 0x20, URZ ;  /* 0x00000020262a7890 */ /* 0x000fc4000fffe0ff */
[----:B------:R-:W-:Y:S01]  /*1bb0*/  UIADD3 UR10, UPT, UPT, UR26, 0x20, URZ ;  /* 0x000000201a0a7890 */ /* 0x000fe2000fffe0ff */
[----:B------:R-:W-:Y:S01]  /*1bc0*/  UMOV UR22, URZ ;  /* 0x000000ff00167c82 */ /* 0x000fe20008000000 */
[----:B--2-4-:R-:W-:-:S10]  /*1bd0*/  UMOV UR60, UR50 ;  /* 0x00000032003c7c82 */ /* 0x014fd40008000000 */
.L_x_29:
[----:B------:R-:W-:Y:S01]  /*1be0*/  @!P6 MOV R4, 0x4000 ;  /* 0x000040000004e802 */ /* 0x000fe20000000f00 */
[----:B------:R-:W-:Y:S01]  /*1bf0*/  ULEA UR37, UR60, UR35, 0x3 ;  /* 0x000000233c257291 */ /* 0x000fe2000f8e18ff */
[----:B---34-:R-:W-:Y:S11]  /*1c00*/  @P2 BRA `(.L_x_24) ;  /* 0x00000000000c2947 */ /* 0x018ff60003800000 */
[----:B------:R-:W-:Y:S04]  /*1c10*/  SHF.L.U32 R6, R10, 0x1f, RZ ;  /* 0x0000001f0a067819 */ /* 0x000fe800000006ff */
[----:B------:R-:W2:Y:S02]  /*1c20*/  SYNCS.PHASECHK.TRANS64.TRYWAIT P0, [UR37+0x60], R6 ;  /* 0x00006006ff0075a7 */ /* 0x000ea40008001125 */
[----:B--2---:R-:W-:Y:S05]  /*1c30*/  @!P0 BRA `(.L_x_25) ;  /* 0x0000006400708947 */ /* 0x004fea0003800000 */
.L_x_24:
[----:B------:R3:W-:Y:S01]  /*1c40*/  @!P6 SYNCS.ARRIVE.TRANS64 RZ, [UR37], R4 ;  /* 0x00000004ffffe9a7 */ /* 0x0007e20008000025 */
[----:B------:R-:W-:Y:S04]  /*1c50*/  ULOP3.LUT UR6, UR49, 0x2, URZ, 0xfc, !UPT ;  /* 0x0000000231067892 */ /* 0x000fe8000f8efcff */
[----:B------:R-:W-:Y:S09]  /*1c60*/  UISETP.NE.AND UP0, UPT, UR6, 0x2, UPT ;  /* 0x000000020600788c */ /* 0x000ff2000bf05270 */
[----:B------:R-:W-:Y:S05]  /*1c70*/  BRA.U UP0, `(.L_x_26) ;  /* 0x0000000100047547 */ /* 0x000fea000b800000 */
[----:B-1----:R-:W-:Y:S05]  /*1c80*/  BPT.TRAP 0x1 ;  /* 0x000000040000795c */ /* 0x002fea0000300000 */
.L_x_26:
[----:B------:R-:W-:Y:S04]  /*1c90*/  BSSY.RECONVERGENT B0, `(.L_x_27) ;  /* 0x0000003000007945 */ /* 0x000fe80003800200 */
[----:B------:R-:W-:Y:S05]  /*1ca0*/  @P5 BRA `(.L_x_28) ;  /* 0x0000000000045947 */ /* 0x000fea0003800000 */
[----:B-1----:R-:W-:Y:S05]  /*1cb0*/  BPT.TRAP 0x1 ;  /* 0x000000040000795c */ /* 0x002fea0000300000 */
.L_x_28:
[----:B-1----:R-:W-:Y:S05]  /*1cc0*/  BSYNC.RECONVERGENT B0 ;  /* 0x0000000000007941 */ /* 0x002fea0003800200 */
.L_x_27:
[----:B------:R-:W-:Y:S01]  /*1cd0*/  UIADD3 UR50, UPT, UPT, UR60, 0x1, URZ ;  /* 0x000000013c327890 */ /* 0x000fe2000fffe0ff */
[----:B--2---:R-:W-:Y:S01]  /*1ce0*/  IMAD.MOV.U32 R3, RZ, RZ, 0x3 ;  /* 0x00000003ff037424 */ /* 0x004fe200078e00ff */
[----:B------:R-:W-:Y:S02]  /*1cf0*/  ELECT P0, URZ, PT ;  /* 0x0000000000ff782f */ /* 0x000fe40003800000 */
[----:B------:R-:W-:Y:S02]  /*1d00*/  UISETP.NE.AND UP0, UPT, UR50, 0xc, UPT ;  /* 0x0000000c3200788c */ /* 0x000fe4000bf05270 */
[----:B------:R-:W-:Y:S02]  /*1d10*/  USHF.L.U32 UR39, UR22, 0x5, URZ ;  /* 0x0000000516277899 */ /* 0x000fe400080006ff */
[----:B------:R-:W-:Y:S02]  /*1d20*/  USEL UR9, URZ, 0x1, UP0 ;  /* 0x00000001ff097887 */ /* 0x000fe40008000000 */
[----:B------:R-:W-:Y:S02]  /*1d30*/  USEL UR50, UR50, URZ, UP0 ;  /* 0x000000ff32327287 */ /* 0x000fe40008000000 */
[----:B------:R-:W-:Y:S02]  /*1d40*/  ULOP3.LUT UR6, UR39, UR30, URZ, 0xfc, !UPT ;  /* 0x0000001e27067292 */ /* 0x000fe4000f8efcff */
[----:B------:R-:W-:Y:S01]  /*1d50*/  ULEA UR8, UR50, UR35, 0x3 ;  /* 0x0000002332087291 */ /* 0x000fe2000f8e18ff */
[----:B------:R-:W-:Y:S01]  /*1d60*/  LOP3.LUT R10, R10, UR9, RZ, 0x3c, !PT ;  /* 0x000000090a0a7c12 */ /* 0x000fe2000f8e3cff */
[----:B------:R-:W-:Y:S01]  /*1d70*/  UIMAD.WIDE.U32 UR32, UR6, UR16, URZ ;  /* 0x00000010062072a5 */ /* 0x000fe2000f8e00ff */
[----:B---3--:R-:W-:Y:S01]  /*1d80*/  @P0 PRMT R4, R2, 0x40, R5 ;  /* 0x0000004002040816 */ /* 0x008fe20000000005 */
[----:B------:R-:W-:Y:S01]  /*1d90*/  UISETP.NE.AND UP2, UPT, UR20, 0x1, UPT ;  /* 0x000000011400788c */ /* 0x000fe2000bf45270 */
[----:B------:R-:W-:Y:S01]  /*1da0*/  SHF.L.U32 R6, R10, 0x1f, RZ ;  /* 0x0000001f0a067819 */ /* 0x000fe200000006ff */
[----:B------:R-:W-:Y:S01]  /*1db0*/  USHF.R.U32.HI UR7, URZ, UR17, UR33 ;  /* 0x00000011ff077299 */ /* 0x000fe20008011621 */
[----:B------:R-:W-:Y:S01]  /*1dc0*/  @P0 R2UR UR11, R4 ;  /* 0x00000000040b02ca */ /* 0x000fe200000e0000 */
[----:B------:R-:W-:Y:S01]  /*1dd0*/  UIADD3 UR46, UP1, UPT, UR56, 0x80, URZ ;  /* 0x00000080382e7890 */ /* 0x000fe2000ff3e0ff */
[----:B------:R2:W4:Y:S01]  /*1de0*/  SYNCS.PHASECHK.TRANS64.TRYWAIT P2, [UR8+0x60], R6 ;  /* 0x00006006ff0075a7 */ /* 0x0005220008041108 */
[----:B------:R-:W-:Y:S01]  /*1df0*/  USEL UR7, UR6, UR7, !UP2 ;  /* 0x0000000706077287 */ /* 0x000fe2000d000000 */
[----:B------:R-:W-:Y:S01]  /*1e00*/  @P0 R2UR UR12, R3 ;  /* 0x00000000030c02ca */ /* 0x000fe200000e0000 */
[----:B------:R-:W-:Y:S02]  /*1e10*/  ULEA UR40, UR60, UR35, 0xd ;  /* 0x000000233c287291 */ /* 0x000fe4000f8e68ff */
[----:B------:R-:W-:Y:S02]  /*1e20*/  UIMAD.WIDE.U32 UR32, UR7, UR19, URZ ;  /* 0x00000013072072a5 */ /* 0x000fe4000f8e00ff */
[----:B------:R-:W-:Y:S02]  /*1e30*/  UISETP.NE.AND UP3, UPT, UR21, 0x1, UPT ;  /* 0x000000011500788c */ /* 0x000fe4000bf65270 */
[----:B------:R-:W-:Y:S02]  /*1e40*/  UIADD3.X UR47, UPT, UPT, URZ, UR57, URZ, UP1, !UPT ;  /* 0x00000039ff2f7290 */ /* 0x000fe40008ffe4ff */
[----:B------:R-:W-:Y:S01]  /*1e50*/  UIADD3 UR36, UPT, UPT, UR40, 0x6800, URZ ;  /* 0x0000680028247890 */ /* 0x000fe2000fffe0ff */
[----:B------:R-:W-:Y:S01]  /*1e60*/  IMAD.U32 R4, RZ, RZ, UR11 ;  /* 0x0000000bff047e24 */ /* 0x000fe2000f8e00ff */
[----:B------:R-:W-:Y:S02]  /*1e70*/  USHF.R.U32.HI UR23, URZ, UR18, UR33 ;  /* 0x00000012ff177299 */ /* 0x000fe40008011621 */
[----:B------:R-:W-:Y:S01]  /*1e80*/  UIADD3 UR31, UPT, UPT, -UR7, URZ, URZ ;  /* 0x000000ff071f7290 */ /* 0x000fe2000fffe1ff */
[----:B------:R-:W-:Y:S01]  /*1e90*/  IMAD.U32 R3, RZ, RZ, UR12 ;  /* 0x0000000cff037e24 */ /* 0x000fe2000f8e00ff */
[----:B------:R-:W-:Y:S02]  /*1ea0*/  USEL UR29, UR7, UR23, !UP3 ;  /* 0x00000017071d7287 */ /* 0x000fe4000d800000 */
[----:B------:R-:W-:Y:S02]  /*1eb0*/  ULEA UR8, UR60, UR34, 0xb ;  /* 0x000000223c087291 */ /* 0x000fe4000f8e58ff */
[----:B------:R-:W-:Y:S01]  /*1ec0*/  UIADD3 UR40, UPT, UPT, UR40, 0x7800, URZ ;  /* 0x0000780028287890 */ /* 0x000fe2000fffe0ff */
[----:B------:R-:W-:Y:S01]  /*1ed0*/  @P0 PRMT R3, R4, 0x5410, R3 ;  /* 0x0000541004030816 */ /* 0x000fe20000000003 */
[----:B------:R-:W-:Y:S02]  /*1ee0*/  UIADD3 UR23, UPT, UPT, -UR29, URZ, URZ ;  /* 0x000000ff1d177290 */ /* 0x000fe4000fffe1ff */
[----:B------:R-:W-:Y:S01]  /*1ef0*/  UIMAD UR6, UR20, UR31, UR6 ;  /* 0x0000001f140672a4 */ /* 0x000fe2000f8e0206 */
[----:B------:R-:W-:Y:S01]  /*1f00*/  @P0 R2UR UR55, R3 ;  /* 0x00000000033702ca */ /* 0x000fe200000e0000 */
[----:B------:R-:W-:Y:S01]  /*1f10*/  UMOV UR58, 0x0 ;  /* 0x00000000003a7882 */ /* 0x000fe20000000000 */
[----:B------:R-:W-:Y:S01]  /*1f20*/  UMOV UR59, 0x10000000 ;  /* 0x10000000003b7882 */ /* 0x000fe20000000000 */
[----:B------:R-:W-:Y:S01]  /*1f30*/  UIADD3 UR44, UP0, UPT, UR56, 0x180, URZ ;  /* 0x00000180382c7890 */ /* 0x000fe2000ff1e0ff */
[----:B------:R2:W-:Y:S01]  /*1f40*/  UTMALDG.2D [UR36], [UR46], desc[UR58] ;  /* 0x00003a242e0075b4 */ /* 0x0005e20008009000 */
[----:B------:R-:W-:Y:S02]  /*1f50*/  ULEA UR8, UR8, UR35, 0x2 ;  /* 0x0000002308087291 */ /* 0x000fe4000f8e10ff */
[----:B------:R-:W-:Y:S02]  /*1f60*/  UIMAD UR7, UR21, UR23, UR7 ;  /* 0x00000017150772a4 */ /* 0x000fe4000f8e0207 */
[----:B------:R-:W-:Y:S01]  /*1f70*/  UIMAD UR27, UR6, UR14, UR4 ;  /* 0x0000000e061b72a4 */ /* 0x000fe2000f8e0204 */
[----:B------:R-:W-:Y:S01]  /*1f80*/  UMOV UR41, UR37 ;  /* 0x0000002500297c82 */ /* 0x000fe20008000000 */
[----:B------:R-:W-:Y:S01]  /*1f90*/  UMOV UR43, UR39 ;  /* 0x00000027002b7c82 */ /* 0x000fe20008000000 */
[----:B------:R-:W-:Y:S01]  /*1fa0*/  UIADD3.X UR45, UPT, UPT, URZ, UR57, URZ, UP0, !UPT ;  /* 0x00000039ff2d7290 */ /* 0x000fe200087fe4ff */
[----:B------:R2:W-:Y:S01]  /*1fb0*/  UTMALDG.2D [UR40], [UR46], desc[UR58] ;  /* 0x00003a282e0075b4 */ /* 0x0005e20008009000 */
[----:B------:R-:W-:Y:S02]  /*1fc0*/  UIADD3 UR24, UPT, UPT, UR8, 0x1e800, URZ ;  /* 0x0001e80008187890 */ /* 0x000fe4000fffe0ff */
[----:B------:R-:W-:Y:S01]  /*1fd0*/  UIMAD UR28, UR7, UR15, UR5 ;  /* 0x0000000f071c72a4 */ /* 0x000fe2000f8e0205 */
[----:B------:R-:W-:Y:S01]  /*1fe0*/  UMOV UR25, UR37 ;  /* 0x0000002500197c82 */ /* 0x000fe20008000000 */
[----:B------:R-:W-:Y:S01]  /*1ff0*/  UIADD3 UR8, UPT, UPT, UR8, 0x1f800, URZ ;  /* 0x0001f80008087890 */ /* 0x000fe2000fffe0ff */
[----:B------:R-:W-:Y:S01]  /*2000*/  UMOV UR9, UR37 ;  /* 0x0000002500097c82 */ /* 0x000fe20008000000 */
[----:B------:R-:W-:Y:S01]  /*2010*/  UMOV UR11, UR27 ;  /* 0x0000001b000b7c82 */ /* 0x000fe20008000000 */
[----:B------:R-:W-:Y:S02]  /*2020*/  UMOV UR13, UR29 ;  /* 0x0000001d000d7c82 */ /* 0x000fe40008000000 */
[----:B------:R-:W-:Y:S02]  /*2030*/  UMOV UR12, UR28 ;  /* 0x0000001c000c7c82 */ /* 0x000fe40008000000 */
[----:B------:R2:W-:Y:S01]  /*2040*/  UTMALDG.4D.IM2COL.MULTICAST [UR24], [UR44], UR55 ;  /* 0x000000182c0073b4 */ /* 0x0005e20008058837 */
[----:B------:R-:W-:Y:S01]  /*2050*/  UIADD3 UR22, UPT, UPT, UR22, 0x1, URZ ;  /* 0x0000000116167890 */ /* 0x000fe2000fffe0ff */
[----:B------:R-:W-:Y:S01]  /*2060*/  UMOV UR31, UR48 ;  /* 0x00000030001f7c82 */ /* 0x000fe20008000000 */
[----:B------:R-:W-:Y:S02]  /*2070*/  UMOV UR60, UR50 ;  /* 0x00000032003c7c82 */ /* 0x000fe40008000000 */
[----:B------:R-:W-:Y:S01]  /*2080*/  UISETP.NE.AND UP0, UPT, UR22, UR48, UPT ;  /* 0x000000301600728c */ /* 0x000fe2000bf05270 */
[----:B------:R2:W-:Y:S08]  /*2090*/  UTMALDG.4D.IM2COL.MULTICAST [UR8], [UR44], UR55 ;  /* 0x000000082c0073b4 */ /* 0x0005f00008058837 */
[----:B--2---:R-:W-:Y:S05]  /*20a0*/  BRA.U UP0, `(.L_x_29) ;  /* 0xfffffff900cc7547 */ /* 0x004fea000b83ffff */
.L_x_23:
[----:B------:R-:W-:Y:S01]  /*20b0*/  ULEA UR4, UR50, UR35, 0x3 ;  /* 0x0000002332047291 */ /* 0x000fe2000f8e18ff */
[----:B------:R-:W-:Y:S01]  /*20c0*/  SHF.L.U32 R2, R10, 0x1f, RZ ;  /* 0x0000001f0a027819 */ /* 0x000fe200000006ff */
[----:B------:R-:W-:Y:S01]  /*20d0*/  @!P4 SYNCS.ARRIVE.TRANS64.A1T0 RZ, [UR35+0xf8], RZ ;  /* 0x0000f8ffffffc9a7 */ /* 0x000fe20008100023 */
[----:B------:R-:W-:-:S06]  /*20e0*/  UISETP.GT.AND UP0, UPT, UR54, UR53, UPT ;  /* 0x000000353600728c */ /* 0x000fcc000bf04270 */
[----:B------:R1:W2:Y:S03]  /*20f0*/  SYNCS.PHASECHK.TRANS64.TRYWAIT P1, [UR4+0x60], R2 ;  /* 0x00006002ff0075a7 */ /* 0x0002a60008021104 */
[----:B------:R-:W-:Y:S05]  /*2100*/  BRA.U !UP0, `(.L_x_30) ;  /* 0x0000000508747547 */ /* 0x000fea000b800000 */
[----:B-1----:R-:W1:Y:S01]  /*2110*/  LDC.64 R2, c[0x0][0x5d8] ;  /* 0x00017600ff027b82 */ /* 0x002e620000000a00 */
[----:B------:R-:W1:Y:S01]  /*2120*/  LDCU.64 UR6, c[0x0][0x5b0] ;  /* 0x0000b600ff0677ac */ /* 0x000e620008000a00 */
[----:B------:R-:W1:Y:S01]  /*2130*/  LDCU UR29, c[0x0][0x598] ;  /* 0x0000b300ff1d77ac */ /* 0x000e620008000800 */
[----:B------:R-:W1:Y:S01]  /*2140*/  LDCU UR28, c[0x0][0x58c] ;  /* 0x0000b180ff1c77ac */ /* 0x000e620008000800 */
[----:B------:R-:W1:Y:S01]  /*2150*/  LDCU UR27, c[0x0][0x59c] ;  /* 0x0000b380ff1b77ac */ /* 0x000e620008000800 */
[----:B------:R-:W1:Y:S01]  /*2160*/  LDCU UR25, c[0x0][0x5a0] ;  /* 0x0000b400ff1977ac */ /* 0x000e620008000800 */
[----:B------:R-:W1:Y:S02]  /*2170*/  LDCU.64 UR22, c[0x0][0x590] ;  /* 0x0000b200ff1677ac */ /* 0x000e640008000a00 */
[----:B-1----:R-:W-:Y:S01]  /*2180*/  IMAD R2, R7, UR6, R2 ;  /* 0x0000000607027c24 */ /* 0x002fe2000f8e0202 */
[----:B------:R-:W1:Y:S01]  /*2190*/  LDCU.64 UR14, c[0x0][0x5b8] ;  /* 0x0000b700ff0e77ac */ /* 0x000e620008000a00 */
[----:B------:R-:W-:Y:S01]  /*21a0*/  IMAD R5, R14, UR7, R3 ;  /* 0x000000070e057c24 */ /* 0x000fe2000f8e0203 */
[----:B------:R-:W1:Y:S01]  /*21b0*/  LDCU.64 UR4, c[0x0][0x5d0] ;  /* 0x0000ba00ff0477ac */ /* 0x000e620008000a00 */
[----:B------:R-:W-:-:S02]  /*21c0*/  UIADD3 UR24, UPT, UPT, UR51, UR31, URZ ;  /* 0x0000001f33187290 */ /* 0x000fc4000fffe0ff */
[----:B------:R-:W-:Y:S02]  /*21d0*/  UIADD3 UR46, UPT, UPT, UR38, 0x20, URZ ;  /* 0x00000020262e7890 */ /* 0x000fe4000fffe0ff */
[----:B------:R-:W-:Y:S01]  /*21e0*/  UIADD3 UR10, UPT, UPT, UR26, 0x20, URZ ;  /* 0x000000201a0a7890 */ /* 0x000fe2000fffe0ff */
[----:B------:R-:W-:-:S11]  /*21f0*/  UMOV UR55, UR50 ;  /* 0x0000003200377c82 */ /* 0x000fd60008000000 */
.L_x_36:
[----:B------:R-:W-:Y:S01]  /*2200*/  @!P6 MOV R4, 0x4000 ;  /* 0x000040000004e802 */ /* 0x000fe20000000f00 */
[----:B------:R-:W-:Y:S01]  /*2210*/  ULEA UR41, UR55, UR35, 0x3 ;  /* 0x0000002337297291 */ /* 0x000fe2000f8e18ff */
[----:B--2---:R-:W-:Y:S11]  /*2220*/  @P1 BRA `(.L_x_31) ;  /* 0x00000000000c1947 */ /* 0x004ff60003800000 */
[----:B------:R-:W-:Y:S04]  /*2230*/  SHF.L.U32 R6, R10, 0x1f, RZ ;  /* 0x0000001f0a067819 */ /* 0x000fe800000006ff */
[----:B------:R-:W2:Y:S02]  /*2240*/  SYNCS.PHASECHK.TRANS64.TRYWAIT P0, [UR41+0x60], R6 ;  /* 0x00006006ff0075a7 */ /* 0x000ea40008001129 */
[----:B--2---:R-:W-:Y:S05]  /*2250*/  @!P0 BRA `(.L_x_32) ;  /* 0x0000006000008947 */ /* 0x004fea0003800000 */
.L_x_31:
[----:B------:R1:W-:Y:S01]  /*2260*/  @!P6 SYNCS.ARRIVE.TRANS64 RZ, [UR41], R4 ;  /* 0x00000004ffffe9a7 */ /* 0x0003e20008000029 */
[----:B------:R-:W-:Y:S04]  /*2270*/  ULOP3.LUT UR6, UR49, 0x2, URZ, 0xfc, !UPT ;  /* 0x0000000231067892 */ /* 0x000fe8000f8efcff */
[----:B------:R-:W-:Y:S09]  /*2280*/  UISETP.NE.AND UP0, UPT, UR6, 0x2, UPT ;  /* 0x000000020600788c */ /* 0x000ff2000bf05270 */
[----:B------:R-:W-:Y:S05]  /*2290*/  BRA.U UP0, `(.L_x_33) ;  /* 0x0000000100047547 */ /* 0x000fea000b800000 */
[----:B-1----:R-:W-:Y:S05]  /*22a0*/  BPT.TRAP 0x1 ;  /* 0x000000040000795c */ /* 0x002fea0000300000 */
.L_x_33:
[----:B------:R-:W-:Y:S04]  /*22b0*/  BSSY.RECONVERGENT B0, `(.L_x_34) ;  /* 0x0000003000007945 */ /* 0x000fe80003800200 */
[----:B------:R-:W-:Y:S05]  /*22c0*/  @P5 BRA `(.L_x_35) ;  /* 0x0000000000045947 */ /* 0x000fea0003800000 */
[----:B-1----:R-:W-:Y:S05]  /*22d0*/  BPT.TRAP 0x1 ;  /* 0x000000040000795c */ /* 0x002fea0000300000 */
.L_x_35:
[----:B-1----:R-:W-:Y:S05]  /*22e0*/  BSYNC.RECONVERGENT B0 ;  /* 0x0000000000007941 */ /* 0x002fea0003800200 */
.L_x_34:
[----:B------:R-:W-:Y:S01]  /*22f0*/  UIADD3 UR50, UPT, UPT, UR55, 0x1, URZ ;  /* 0x0000000137327890 */ /* 0x000fe2000fffe0ff */
[----:B------:R-:W-:Y:S03]  /*2300*/  ELECT P0, URZ, PT ;  /* 0x0000000000ff782f */ /* 0x000fe60003800000 */
        /* <DEDUP_REMOVED lines=8> */
[----:B--2---:R-:W-:Y:S01]  /*2390*/  @P0 PRMT R3, R2, 0x40, R5 ;  /* 0x0000004002030816 */ /* 0x004fe20000000005 */
[----:B------:R-:W-:Y:S01]  /*23a0*/  UISETP.NE.AND UP2, UPT, UR28, 0x1, UPT ;  /* 0x000000011c00788c */ /* 0x000fe2000bf45270 */
[----:B------:R-:W-:Y:S01]  /*23b0*/  SHF.L.U32 R6, R10, 0x1f, RZ ;  /* 0x0000001f0a067819 */ /* 0x000fe200000006ff */
[----:B------:R-:W-:Y:S01]  /*23c0*/  USHF.R.U32.HI UR7, URZ, UR23, UR33 ;  /* 0x00000017ff077299 */ /* 0x000fe20008011621 */
[----:B------:R-:W-:Y:S01]  /*23d0*/  @P0 R2UR UR11, R3 ;  /* 0x00000000030b02ca */ /* 0x000fe200000e0000 */
[----:B------:R-:W-:Y:S01]  /*23e0*/  UIADD3 UR60, UP1, UPT, UR56, 0x80, URZ ;  /* 0x00000080383c7890 */ /* 0x000fe2000ff3e0ff */
[----:B------:R1:W2:Y:S01]  /*23f0*/  SYNCS.PHASECHK.TRANS64.TRYWAIT P1, [UR8+0x60], R6 ;  /* 0x00006006ff0075a7 */ /* 0x0002a20008021108 */
[----:B------:R-:W-:Y:S01]  /*2400*/  USEL UR7, UR6, UR7, !UP2 ;  /* 0x0000000706077287 */ /* 0x000fe2000d000000 */
[----:B------:R-:W-:Y:S01]  /*2410*/  IMAD.MOV.U32 R3, RZ, RZ, 0x3 ;  /* 0x00000003ff037424 */ /* 0x000fe200078e00ff */
[----:B------:R-:W-:Y:S02]  /*2420*/  ULEA UR44, UR55, UR35, 0xd ;  /* 0x00000023372c7291 */ /* 0x000fe4000f8e68ff */
[----:B------:R-:W-:Y:S02]  /*2430*/  UIMAD.WIDE.U32 UR32, UR7, UR27, URZ ;  /* 0x0000001b072072a5 */ /* 0x000fe4000f8e00ff */
[----:B------:R-:W-:Y:S01]  /*2440*/  UISETP.NE.AND UP3, UPT, UR29, 0x1, UPT ;  /* 0x000000011d00788c */ /* 0x000fe2000bf65270 */
[----:B------:R-:W-:Y:S01]  /*2450*/  @P0 R2UR UR12, R3 ;  /* 0x00000000030c02ca */ /* 0x000fe200000e0000 */
[----:B------:R-:W-:Y:S02]  /*2460*/  UIADD3.X UR61, UPT, UPT, URZ, UR57, URZ, UP1, !UPT ;  /* 0x00000039ff3d7290 */ /* 0x000fe40008ffe4ff */
[----:B------:R-:W-:Y:S01]  /*2470*/  UIADD3 UR40, UPT, UPT, UR44, 0x6800, URZ ;  /* 0x000068002c287890 */ /* 0x000fe2000fffe0ff */
[----:B------:R-:W-:Y:S01]  /*2480*/  IMAD.U32 R4, RZ, RZ, UR11 ;  /* 0x0000000bff047e24 */ /* 0x000fe2000f8e00ff */
[----:B------:R-:W-:Y:S02]  /*2490*/  USHF.R.U32.HI UR21, URZ, UR25, UR33 ;  /* 0x00000019ff157299 */ /* 0x000fe40008011621 */
[----:B------:R-:W-:Y:S02]  /*24a0*/  UIADD3 UR33, UPT, UPT, -UR7, URZ, URZ ;  /* 0x000000ff07217290 */ /* 0x000fe4000fffe1ff */
[----:B------:R-:W-:Y:S02]  /*24b0*/  USEL UR21, UR7, UR21, !UP3 ;  /* 0x0000001507157287 */ /* 0x000fe4000d800000 */
[----:B------:R-:W-:Y:S02]  /*24c0*/  ULEA UR8, UR55, UR34, 0xb ;  /* 0x0000002237087291 */ /* 0x000fe4000f8e58ff */
[----:B------:R-:W-:Y:S01]  /*24d0*/  UIADD3 UR44, UPT, UPT, UR44, 0x7800, URZ ;  /* 0x000078002c2c7890 */ /* 0x000fe2000fffe0ff */
[----:B------:R-:W-:Y:S01]  /*24e0*/  IMAD.U32 R3, RZ, RZ, UR12 ;  /* 0x0000000cff037e24 */ /* 0x000fe2000f8e00ff */
[----:B------:R-:W-:Y:S02]  /*24f0*/  UIADD3 UR32, UPT, UPT, -UR21, URZ, URZ ;  /* 0x000000ff15207290 */ /* 0x000fe4000fffe1ff */
[----:B------:R-:W-:Y:S02]  /*2500*/  UIMAD UR6, UR28, UR33, UR6 ;  /* 0x000000211c0672a4 */ /* 0x000fe4000f8e0206 */
[----:B------:R-:W-:Y:S01]  /*2510*/  UIADD3 UR36, UP0, UPT, UR56, 0x180, URZ ;  /* 0x0000018038247890 */ /* 0x000fe2000ff1e0ff */
[----:B------:R-:W-:Y:S01]  /*2520*/  @P0 PRMT R3, R4, 0x5410, R3 ;  /* 0x0000541004030816 */ /* 0x000fe20000000003 */
[----:B------:R-:W-:Y:S01]  /*2530*/  UMOV UR58, 0x0 ;  /* 0x00000000003a7882 */ /* 0x000fe20000000000 */
[----:B------:R-:W-:Y:S01]  /*2540*/  UMOV UR59, 0x10000000 ;  /* 0x10000000003b7882 */ /* 0x000fe20000000000 */
[----:B------:R-:W-:Y:S01]  /*2550*/  UMOV UR42, UR38 ;  /* 0x00000026002a7c82 */ /* 0x000fe20008000000 */
[----:B------:R-:W-:Y:S01]  /*2560*/  @P0 R2UR UR39, R3 ;  /* 0x00000000032702ca */ /* 0x000fe200000e0000 */
        /* <DEDUP_REMOVED lines=11> */
[----:B------:R-:W-:Y:S01]  /*2620*/  UMOV UR18, UR26 ;  /* 0x0000001a00127c82 */ /* 0x000fe20008000000 */
[----:B------:R-:W-:Y:S01]  /*2630*/  UIADD3 UR8, UPT, UPT, UR8, 0x1f800, URZ ;  /* 0x0001f80008087890 */ /* 0x000fe2000fffe0ff */
[----:B------:R-:W-:Y:S01]  /*2640*/  UMOV UR9, UR41 ;  /* 0x0000002900097c82 */ /* 0x000fe20008000000 */
[----:B------:R-:W-:Y:S01]  /*2650*/  UMOV UR11, UR19 ;  /* 0x00000013000b7c82 */ /* 0x000fe20008000000 */
[----:B------:R-:W-:Y:S03]  /*2660*/  UMOV UR13, UR21 ;  /* 0x00000015000d7c82 */ /* 0x000fe60008000000 */
[----:B------:R1:W-:Y:S01]  /*2670*/  UTMALDG.4D.IM2COL.MULTICAST [UR16], [UR36], UR39 ;  /* 0x00000010240073b4 */ /* 0x0003e20008058827 */
[----:B------:R-:W-:Y:S01]  /*2680*/  UMOV UR12, UR20 ;  /* 0x00000014000c7c82 */ /* 0x000fe20008000000 */
[----:B------:R-:W-:Y:S01]  /*2690*/  UIADD3 UR31, UPT, UPT, UR31, 0x1, URZ ;  /* 0x000000011f1f7890 */ /* 0x000fe2000fffe0ff */
[----:B------:R-:W-:Y:S03]  /*26a0*/  UMOV UR55, UR50 ;  /* 0x0000003200377c82 */ /* 0x000fe60008000000 */
[----:B------:R-:W-:Y:S01]  /*26b0*/  UISETP.NE.AND UP0, UPT, UR31, UR24, UPT ;  /* 0x000000181f00728c */ /* 0x000fe2000bf05270 */
[----:B------:R1:W-:Y:S08]  /*26c0*/  UTMALDG.4D.IM2COL.MULTICAST [UR8], [UR36], UR39 ;  /* 0x00000008240073b4 */ /* 0x0003f00008058827 */
[----:B-1----:R-:W-:Y:S05]  /*26d0*/  BRA.U UP0, `(.L_x_36) ;  /* 0xfffffff900c87547 */ /* 0x002fea000b83ffff */
.L_x_30:
[----:B------:R-:W-:Y:S01]  /*26e0*/  SHF.L.U32 R3, R8, 0x1f, RZ ;  /* 0x0000001f08037819 */ /* 0x000fe200000006ff */
[----:B------:R-:W-:-:S03]  /*26f0*/  NOP ;  /* 0x0000000000007918 */ /* 0x000fc60000000000 */
[----:B------:R-:W3:Y:S02]  /*2700*/  SYNCS.PHASECHK.TRANS64.TRYWAIT P0, [UR35+0x100], R3 ;  /* 0x00010003ff0075a7 */ /* 0x000ee40008001123 */
[----:B---3--:R-:W-:Y:S05]  /*2710*/  @!P0 BRA `(.L_x_37) ;  /* 0x0000005800e88947 */ /* 0x008fea0003800000 */
.L_x_126:
[----:B------:R-:W3:Y:S01]  /*2720*/  LDS.128 R4, [UR35+0x140] ;  /* 0x00014023ff047984 */ /* 0x000ee20008000c00 */
[----:B------:R-:W-:Y:S01]  /*2730*/  UIADD3 UR4, UPT, UPT, UR35, 0x108, URZ ;  /* 0x0000010823047890 */ /* 0x000fe2000fffe0ff */
[----:B--2---:R-:W-:Y:S01]  /*2740*/  ISETP.GE.AND P1, PT, R26, 0x1, PT ;  /* 0x000000011a00780c */ /* 0x004fe20003f26270 */
[----:B------:R-:W-:Y:S01]  /*2750*/  @!PT LDS RZ, [RZ] ;  /* 0x00000000fffff984 */ /* 0x000fe20000000800 */
[----:B------:R-:W-:Y:S01]  /*2760*/  @!PT LDS RZ, [RZ] ;  /* 0x00000000fffff984 */ /* 0x000fe20000000800 */
[----:B------:R-:W-:Y:S01]  /*2770*/  @!PT LDS RZ, [RZ] ;  /* 0x00000000fffff984 */ /* 0x000fe20000000800 */
[----:B------:R-:W-:Y:S01]  /*2780*/  @!PT LDS RZ, [RZ] ;  /* 0x00000000fffff984 */ /* 0x000fe20000000800 */
[----:B------:R2:W-:Y:S06]  /*2790*/  MEMBAR.ALL.CTA ;  /* 0x0000000000007992 */ /* 0x0005ec0000008000 */
[----:B--2---:R-:W2:Y:S01]  /*27a0*/  FENCE.VIEW.ASYNC.S ;  /* 0x00000000000073c6 */ /* 0x004ea20000000000 */
[----:B------:R-:W-:-:S09]  /*27b0*/  UPRMT UR4, URZ, 0x654, UR4 ;  /* 0x00000654ff047896 */ /* 0x000fd20008000004 */
[----:B--2---:R-:W-:Y:S01]  /*27c0*/  SYNCS.ARRIVE.TRANS64.RED.A1T0 RZ, [UR4], RZ ;  /* 0x000000ffffff79a7 */ /* 0x004fe20008100404 */
[----:B---3--:R-:W-:-:S13]  /*27d0*/  LOP3.LUT P0, RZ, R6, 0x1, RZ, 0xc0, !PT ;  /* 0x0000000106ff7812 */ /* 0x008fda000780c0ff */
[----:B------:R-:W-:Y:S02]  /*27e0*/  @P0 MOV R13, R4 ;  /* 0x00000004000d0202 */ /* 0x000fe40000000f00 */
[----:B------:R-:W-:Y:S01]  /*27f0*/  @P0 LOP3.LUT R11, R5, 0xffff, RZ, 0xc0, !PT ;  /* 0x0000ffff050b0812 */ /* 0x000fe200078ec0ff */
[----:B------:R-:W-:Y:S06]  /*2800*/  @!P1 BRA `(.L_x_38) ;  /* 0x0000000000b89947 */ /* 0x000fec0003800000 */
[----:B------:R-:W2:Y:S01]  /*2810*/  LDC.64 R4, c[0x0][0xb18] ;  /* 0x0002c600ff047b82 */ /* 0x000ea20000000a00 */
[----:B------:R-:W-:-:S07]  /*2820*/  ISETP.NE.AND P3, PT, R26, 0x1, PT ;  /* 0x000000011a00780c */ /* 0x000fce0003f65270 */
[----:B------:R-:W3:Y:S08]  /*2830*/  LDC.64 R6, c[0x0][0xb10] ;  /* 0x0002c400ff067b82 */ /* 0x000ef00000000a00 */
[----:B------:R-:W4:Y:S08]  /*2840*/  LDC R14, c[0x0][0xb20] ;  /* 0x0002c800ff0e7b82 */ /* 0x000f300000000800 */
[----:B------:R-:W4:Y:S01]  /*2850*/  LDC R16, c[0x0][0xb0c] ;  /* 0x0002c300ff107b82 */ /* 0x000f220000000800 */
[----:B--2---:R-:W-:Y:S01]  /*2860*/  IMAD.HI.U32 R15, R0, R5, RZ ;  /* 0x00000005000f7227 */ /* 0x004fe200078e00ff */
[----:B------:R-:W-:-:S03]  /*2870*/  ISETP.NE.AND P1, PT, R4, 0x1, PT ;  /* 0x000000010400780c */ /* 0x000fc60003f25270 */
[----:B------:R-:W-:-:S03]  /*2880*/  IMAD.HI.U32 R5, R11, R5, RZ ;  /* 0x000000050b057227 */ /* 0x000fc600078e00ff */
[----:B-1----:R-:W1:Y:S01]  /*2890*/  LDC.64 R2, c[0x0][0xb28] ;  /* 0x0002ca00ff027b82 */ /* 0x002e620000000a00 */
[----:B---3--:R-:W-:-:S04]  /*28a0*/  IMAD.HI.U32 R18, R9, R6, RZ ;  /* 0x0000000609127227 */ /* 0x008fc800078e00ff */
[----:B------:R-:W-:Y:S01]  /*28b0*/  IMAD.HI.U32 R20, R13, R6, RZ ;  /* 0x000000060d147227 */ /* 0x000fe200078e00ff */
[----:B------:R-:W-:Y:S02]  /*28c0*/  SHF.R.U32.HI R18, RZ, R7, R18 ;  /* 0x00000007ff127219 */ /* 0x000fe40000011612 */
[-C--:B----4-:R-:W-:Y:S02]  /*28d0*/  SHF.R.U32.HI R15, RZ, R14.reuse, R15 ;  /* 0x0000000eff0f7219 */ /* 0x090fe4000001160f */
[----:B------:R-:W-:Y:S02]  /*28e0*/  SHF.R.U32.HI R14, RZ, R14, R5 ;  /* 0x0000000eff0e7219 */ /* 0x000fe40000011605 */
[----:B------:R-:W-:Y:S02]  /*28f0*/  SEL R15, R0, R15, !P1 ;  /* 0x0000000f000f7207 */ /* 0x000fe40004800000 */
[----:B------:R-:W-:Y:S02]  /*2900*/  SHF.R.U32.HI R20, RZ, R7, R20 ;  /* 0x00000007ff147219 */ /* 0x000fe40000011614 */
[----:B------:R-:W-:-:S02]  /*2910*/  ISETP.NE.AND P2, PT, R16, 0x1, PT ;  /* 0x000000011000780c */ /* 0x000fc40003f45270 */
[----:B------:R-:W-:Y:S02]  /*2920*/  SEL R5, R11, R14, !P1 ;  /* 0x0000000e0b057207 */ /* 0x000fe40004800000 */
[----:B------:R-:W-:Y:S02]  /*2930*/  SEL R17, R9, R18, !P2 ;  /* 0x0000001209117207 */ /* 0x000fe40005000000 */
[----:B------:R-:W-:Y:S01]  /*2940*/  SEL R7, R13, R20, !P2 ;  /* 0x000000140d077207 */ /* 0x000fe20005000000 */
[----:B-1----:R-:W-:-:S04]  /*2950*/  IMAD.HI.U32 R18, R15, R2, RZ ;  /* 0x000000020f127227 */ /* 0x002fc800078e00ff */
[----:B------:R-:W-:Y:S01]  /*2960*/  IMAD.HI.U32 R6, R17, R2, RZ ;  /* 0x0000000211067227 */ /* 0x000fe200078e00ff */
[----:B------:R-:W-:-:S04]  /*2970*/  @P3 SHF.R.U32.HI R15, RZ, R3, R18 ;  /* 0x00000003ff0f3219 */ /* 0x000fc80000011612 */
[----:B------:R-:W-:Y:S01]  /*2980*/  @P3 SHF.R.U32.HI R17, RZ, R3, R6 ;  /* 0x00000003ff113219 */ /* 0x000fe20000011606 */
[----:B------:R-:W-:-:S04]  /*2990*/  IMAD R15, R26, R15, RZ ;  /* 0x0000000f1a0f7224 */ /* 0x000fc800078e02ff */
[----:B------:R-:W-:Y:S01]  /*29a0*/  IMAD R6, R26, R17, RZ ;  /* 0x000000111a067224 */ /* 0x000fe200078e02ff */
[----:B------:R-:W-:-:S04]  /*29b0*/  ISETP.GE.AND P1, PT, R5, R15, PT ;  /* 0x0000000f0500720c */ /* 0x000fc80003f26270 */
[----:B------:R-:W-:Y:S01]  /*29c0*/  ISETP.GE.OR P1, PT, R7, R6, P1 ;  /* 0x000000060700720c */ /* 0x000fe20000f26670 */
[----:B------:R-:W-:-:S05]  /*29d0*/  IMAD.HI.U32 R6, R5, R2, RZ ;  /* 0x0000000205067227 */ /* 0x000fca00078e00ff */
[----:B------:R-:W-:-:S04]  /*29e0*/  SHF.R.U32.HI R6, RZ, R3, R6 ;  /* 0x00000003ff067219 */ /* 0x000fc80000011606 */
[----:B------:R-:W-:-:S03]  /*29f0*/  SEL R6, R5, R6, !P3 ;  /* 0x0000000605067207 */ /* 0x000fc60005800000 */
[----:B------:R-:W-:-:S04]  /*2a00*/  @!P1 IMAD.HI.U32 R14, R7, R2, RZ ;  /* 0x00000002070e9227 */ /* 0x000fc800078e00ff */
[----:B------:R-:W-:Y:S01]  /*2a10*/  IMAD.MOV R2, RZ, RZ, -R6 ;  /* 0x000000ffff027224 */ /* 0x000fe200078e0a06 */
[----:B------:R-:W-:-:S03]  /*2a20*/  @!P1 SHF.R.U32.HI R14, RZ, R3, R14 ;  /* 0x00000003ff0e9219 */ /* 0x000fc6000001160e */
[----:B------:R-:W-:Y:S01]  /*2a30*/  IMAD R2, R26, R2, R5 ;  /* 0x000000021a027224 */ /* 0x000fe200078e0205 */
[----:B------:R-:W-:Y:S02]  /*2a40*/  @!P1 SEL R3, R7, R14, !P3 ;  /* 0x0000000e07039207 */ /* 0x000fe40005800000 */
[----:B------:R-:W-:-:S03]  /*2a50*/  IADD3 R14, PT, PT, -R5, RZ, RZ ;  /* 0x000000ff050e7210 */ /* 0x000fc60007ffe1ff */
[--C-:B------:R-:W-:Y:S02]  /*2a60*/  @!P1 IMAD.IADD R6, R6, 0x1, -R3.reuse ;  /* 0x0000000106069824 */ /* 0x100fe400078e0a03 */
[----:B------:R-:W-:Y:S01]  /*2a70*/  @!P1 IMAD R3, R2, R17, R3 ;  /* 0x0000001102039224 */ /* 0x000fe200078e0203 */
[----:B------:R-:W-:Y:S01]  /*2a80*/  IADD3 R2, PT, PT, -R7, RZ, RZ ;  /* 0x000000ff07027210 */ /* 0x000fe20007ffe1ff */
[----:B------:R-:W-:Y:S02]  /*2a90*/  @!P1 IMAD R5, R26, R6, R7 ;  /* 0x000000061a059224 */ /* 0x000fe400078e0207 */
[----:B------:R-:W-:Y:S02]  /*2aa0*/  IMAD R11, R4, R14, R11 ;  /* 0x0000000e040b7224 */ /* 0x000fe400078e020b */
[----:B------:R-:W-:Y:S02]  /*2ab0*/  @!P1 IMAD.MOV.U32 R7, RZ, RZ, R3 ;  /* 0x000000ffff079224 */ /* 0x000fe400078e0003 */
[----:B------:R-:W-:-:S02]  /*2ac0*/  IMAD R2, R16, R2, R13 ;  /* 0x0000000210027224 */ /* 0x000fc400078e020d */
[----:B------:R-:W-:Y:S02]  /*2ad0*/  IMAD R11, R5, R4, R11 ;  /* 0x00000004050b7224 */ /* 0x000fe400078e020b */
[----:B------:R-:W-:Y:S02]  /*2ae0*/  IMAD R13, R7, R16, R2 ;  /* 0x00000010070d7224 */ /* 0x000fe400078e0202 */
.L_x_38:
[----:B------:R-:W2:Y:S02]  /*2af0*/  LDCU UR4, c[0x0][0xb30] ;  /* 0x00016600ff0477ac */ /* 0x000ea40008000800 */
[----:B--2---:R-:W-:-:S09]  /*2b00*/  UISETP.NE.AND UP0, UPT, UR4, 0x1, UPT ;  /* 0x000000010400788c */ /* 0x004fd2000bf05270 */
[----:B------:R-:W-:Y:S05]  /*2b10*/  BRA.U UP0, `(.L_x_39) ;  /* 0x0000000100407547 */ /* 0x000fea000b800000 */
[----:B------:R-:W2:Y:S08]  /*2b20*/  LDC.64 R4, c[0x0][0xb10] ;  /* 0x0002c400ff047b82 */ /* 0x000eb00000000a00 */
[----:B-1----:R-:W1:Y:S08]  /*2b30*/  LDC.64 R2, c[0x0][0xb18] ;  /* 0x0002c600ff027b82 */ /* 0x002e700000000a00 */
[----:B------:R-:W3:Y:S08]  /*2b40*/  LDC R6, c[0x0][0xb20] ;  /* 0x0002c800ff067b82 */ /* 0x000ef00000000800 */
[----:B------:R-:W4:Y:S01]  /*2b50*/  LDC R14, c[0x0][0xb0c] ;  /* 0x0002c300ff0e7b82 */ /* 0x000f220000000800 */
[----:B--2---:R-:W-:-:S05]  /*2b60*/  IMAD.HI.U32 R4, R13, R4, RZ ;  /* 0x000000040d047227 */ /* 0x004fca00078e00ff */
[----:B------:R-:W-:Y:S01]  /*2b70*/  SHF.R.U32.HI R4, RZ, R5, R4 ;  /* 0x00000005ff047219 */ /* 0x000fe20000011604 */
[----:B-1----:R-:W-:Y:S01]  /*2b80*/  IMAD.HI.U32 R3, R11, R3, RZ ;  /* 0x000000030b037227 */ /* 0x002fe200078e00ff */
[----:B------:R-:W-:-:S04]  /*2b90*/  ISETP.NE.AND P1, PT, R2, 0x1, PT ;  /* 0x000000010200780c */ /* 0x000fc80003f25270 */
[----:B---3--:R-:W-:-:S04]  /*2ba0*/  SHF.R.U32.HI R6, RZ, R6, R3 ;  /* 0x00000006ff067219 */ /* 0x008fc80000011603 */
[----:B------:R-:W-:Y:S02]  /*2bb0*/  SEL R3, R11, R6, !P1 ;  /* 0x000000060b037207 */ /* 0x000fe40004800000 */
[----:B----4-:R-:W-:-:S04]  /*2bc0*/  ISETP.NE.AND P2, PT, R14, 0x1, PT ;  /* 0x000000010e00780c */ /* 0x010fc80003f45270 */
[----:B------:R-:W-:-:S05]  /*2bd0*/  SEL R4, R13, R4, !P2 ;  /* 0x000000040d047207 */ /* 0x000fca0005000000 */
[----:B------:R-:W-:Y:S02]  /*2be0*/  IMAD.IADD R5, R3, 0x1, -R4 ;  /* 0x0000000103057824 */ /* 0x000fe400078e0a04 */
[----:B------:R-:W-:Y:S02]  /*2bf0*/  IMAD.IADD R3, R4, 0x1, -R3 ;  /* 0x0000000104037824 */ /* 0x000fe400078e0a03 */
[----:B------:R-:W-:Y:S02]  /*2c00*/  IMAD R13, R5, R14, R13 ;  /* 0x0000000e050d7224 */ /* 0x000fe400078e020d */
[----:B------:R-:W-:-:S07]  /*2c10*/  IMAD R11, R3, R2, R11 ;  /* 0x00000002030b7224 */ /* 0x000fce00078e020b */
.L_x_39:
[----:B------:R-:W-:Y:S01]  /*2c20*/  PLOP3.LUT P4, PT, PT, PT, PT, 0x80, 0x8 ;  /* 0x000000000008781c */ /* 0x000fe20003f8f070 */
[----:B------:R-:W-:Y:S01]  /*2c30*/  IMAD.IADD R21, R13, 0x1, R68 ;  /* 0x000000010d157824 */ /* 0x000fe200078e0244 */
[----:B------:R-:W-:Y:S01]  /*2c40*/  LOP3.LUT R8, R8, 0x1, RZ, 0x3c, !PT ;  /* 0x0000000108087812 */ /* 0x000fe200078e3cff */
[----:B------:R-:W-:Y:S01]  /*2c50*/  IMAD.IADD R19, R11, 0x1, R66 ;  /* 0x000000010b137824 */ /* 0x000fe200078e0242 */
[----:B------:R-:W-:Y:S09]  /*2c60*/  @P0 BRA `(.L_x_40) ;  /* 0xffffffe800980947 */ /* 0x000ff2000383ffff */
[----:B------:R-:W-:Y:S01]  /*2c70*/  UIADD3 UR35, UPT, UPT, UR35, 0x60, URZ ;  /* 0x0000006023237890 */ /* 0x000fe2000fffe0ff */
[----:B-1----:R-:W-:-:S03]  /*2c80*/  SHF.L.U32 R3, R10, 0x1f, RZ ;  /* 0x0000001f0a037819 */ /* 0x002fc600000006ff */
[----:B------:R-:W-:-:S09]  /*2c90*/  ULEA UR4, UR50, UR35, 0x3 ;  /* 0x0000002332047291 */ /* 0x000fd2000f8e18ff */
[----:B------:R-:W1:Y:S02]  /*2ca0*/  SYNCS.PHASECHK.TRANS64.TRYWAIT P0, [UR4], R3 ;  /* 0x00000003ff0075a7 */ /* 0x000e640008001104 */
[----:B-1----:R-:W-:Y:S05]  /*2cb0*/  @!P0 BRA `(.L_x_41) ;  /* 0x0000005400988947 */ /* 0x002fea0003800000 */
.L_x_128:
[----:B------:R-:W-:-:S04]  /*2cc0*/  UIADD3 UR5, UPT, UPT, UR50, 0x1, URZ ;  /* 0x0000000132057890 */ /* 0x000fc8000fffe0ff */
[----:B------:R-:W-:-:S04]  /*2cd0*/  UISETP.NE.AND UP0, UPT, UR5, 0xc, UPT ;  /* 0x0000000c0500788c */ /* 0x000fc8000bf05270 */
[----:B------:R-:W-:Y:S02]  /*2ce0*/  USEL UR6, URZ, 0x1, UP0 ;  /* 0x00000001ff067887 */ /* 0x000fe40008000000 */
[----:B------:R-:W-:-:S04]  /*2cf0*/  USEL UR5, UR5, URZ, UP0 ;  /* 0x000000ff05057287 */ /* 0x000fc80008000000 */
[----:B------:R-:W-:Y:S01]  /*2d00*/  ULEA UR4, UR5, UR35, 0x3 ;  /* 0x0000002305047291 */ /* 0x000fe2000f8e18ff */
[----:B------:R-:W-:-:S04]  /*2d10*/  LOP3.LUT R2, R10, UR6, RZ, 0x3c, !PT ;  /* 0x000000060a027c12 */ /* 0x000fc8000f8e3cff */
[----:B-1----:R-:W-:-:S04]  /*2d20*/  SHF.L.U32 R3, R2, 0x1f, RZ ;  /* 0x0000001f02037819 */ /* 0x002fc800000006ff */
[----:B------:R-:W1:Y:S02]  /*2d30*/  SYNCS.PHASECHK.TRANS64.TRYWAIT P0, [UR4], R3 ;  /* 0x00000003ff0075a7 */ /* 0x000e640008001104 */
[----:B-1----:R-:W-:Y:S05]  /*2d40*/  @!P0 BRA `(.L_x_42) ;  /* 0x00000054008c8947 */ /* 0x002fea0003800000 */
.L_x_130:
        /* <DEDUP_REMOVED lines=9> */
.L_x_132:
        /* <DEDUP_REMOVED lines=9> */
.L_x_134:
        /* <DEDUP_REMOVED lines=9> */
.L_x_136:
        /* <DEDUP_REMOVED lines=9> */
.L_x_138:
        /* <DEDUP_REMOVED lines=9> */
.L_x_140:
        /* <DEDUP_REMOVED lines=9> */
.L_x_142:
        /* <DEDUP_REMOVED lines=9> */
.L_x_144:
        /* <DEDUP_REMOVED lines=9> */
.L_x_146:
        /* <DEDUP_REMOVED lines=9> */
.L_x_148:
[----:B------:R-:W-:-:S04]  /*3260*/  UIADD3 UR5, UPT, UPT, UR5, 0x1, URZ ;  /* 0x0000000105057890 */ /* 0x000fc8000fffe0ff */
[----:B------:R-:W-:-:S04]  /*3270*/  UISETP.NE.AND UP0, UPT, UR5, 0xc, UPT ;  /* 0x0000000c0500788c */ /* 0x000fc8000bf05270 */
[----:B------:R-:W-:Y:S02]  /*3280*/  USEL UR4, URZ, 0x1, UP0 ;  /* 0x00000001ff047887 */ /* 0x000fe40008000000 */
[----:B------:R-:W-:-:S04]  /*3290*/  USEL UR5, UR5, URZ, UP0 ;  /* 0x000000ff05057287 */ /* 0x000fc80008000000 */
[----:B------:R-:W-:Y:S01]  /*32a0*/  ULEA UR5, UR5, UR35, 0x3 ;  /* 0x0000002305057291 */ /* 0x000fe2000f8e18ff */
[----:B-1----:R-:W-:-:S04]  /*32b0*/  LOP3.LUT R3, R2, UR4, RZ, 0x3c, !PT ;  /* 0x0000000402037c12 */ /* 0x002fc8000f8e3cff */
[----:B------:R-:W-:Y:S01]  /*32c0*/  SHF.L.U32 R3, R3, 0x1f, RZ ;  /* 0x0000001f03037819 */ /* 0x000fe200000006ff */
[----:B------:R-:W-:-:S07]  /*32d0*/  IMAD.U32 R0, RZ, RZ, UR5 ;  /* 0x00000005ff007e24 */ /* 0x000fce000f8e00ff */
.L_x_52:
[----:B-1----:R1:W2:Y:S02]  /*32e0*/  SYNCS.PHASECHK.TRANS64.TRYWAIT P0, [R0+URZ], R3 ;  /* 0x00000003000075a7 */ /* 0x0022a400080011ff */
[----:B--2---:R-:W-:Y:S05]  /*32f0*/  @!P0 NANOSLEEP.SYNCS 0x989680 ;  /* 0x009896800000895d */ /* 0x004fea0003900000 */
[----:B------:R-:W2:Y:S02]  /*3300*/  @!P0 SYNCS.PHASECHK.TRANS64 P0, [R0+URZ], R3 ;  /* 0x00000003000085a7 */ /* 0x000ea400080010ff */
[----:B--2---:R-:W-:Y:S05]  /*3310*/  @P0 EXIT ;  /* 0x000000000000094d */ /* 0x004fea0003800000 */
[----:B------:R-:W-:Y:S05]  /*3320*/  BRA `(.L_x_52) ;  /* 0xfffffffc00ec7947 */ /* 0x000fea000383ffff */
.L_x_22:
[----:B------:R-:W-:-:S04]  /*3330*/  UISETP.NE.AND UP1, UPT, UR45, URZ, UPT ;  /* 0x000000ff2d00728c */ /* 0x000fc8000bf25270 */
[----:B------:R-:W-:-:S09]  /*3340*/  UISETP.NE.OR UP1, UPT, UR4, 0x1, UP1 ;  /* 0x000000010400788c */ /* 0x000fd20008f25670 */
[----:B------:R-:W-:Y:S05]  /*3350*/  BRA.U UP1, `(.L_x_53) ;  /* 0x0000000101b07547 */ /* 0x000fea000b800000 */
[----:B------:R-:W-:Y:S01]  /*3360*/  UMOV UR4, 0x400 ;  /* 0x0000040000047882 */ /* 0x000fe20000000000 */
[----:B------:R-:W-:Y:S01]  /*3370*/  HFMA2 R2, -RZ, RZ, 0, 5.9604644775390625e-08 ;  /* 0x00000001ff027431 */ /* 0x000fe200000001ff */
[----:B------:R-:W-:Y:S01]  /*3380*/  ULEA UR45, UR45, UR4, 0x18 ;  /* 0x000000042d2d7291 */ /* 0x000fe2000f8ec0ff */
[----:B------:R-:W-:Y:S01]  /*3390*/  ISETP.GE.U32.AND P0, PT, R8, 0x2, PT ;  /* 0x000000020800780c */ /* 0x000fe20003f06070 */
[----:B------:R-:W-:Y:S02]  /*33a0*/  IMAD.MOV.U32 R3, RZ, RZ, RZ ;  /* 0x000000ffff037224 */ /* 0x000fe400078e00ff */
[----:B------:R-:W-:Y:S02]  /*33b0*/  UIADD3 UR6, UPT, UPT, UR45, 0x108, URZ ;  /* 0x000001082d067890 */ /* 0x000fe4000fffe0ff */
[----:B------:R-:W-:Y:S02]  /*33c0*/  UIADD3 UR7, UPT, UPT, UR45, 0x100, URZ ;  /* 0x000001002d077890 */ /* 0x000fe4000fffe0ff */
[----:B------:R-:W-:-:S12]  /*33d0*/  UPRMT UR6, URZ, 0x654, UR6 ;  /* 0x00000654ff067896 */ /* 0x000fd80008000006 */
.L_x_56:
[----:B------:R-:W-:Y:S01]  /*33e0*/  SHF.L.U32 R7, R2, 0x1f, RZ ;  /* 0x0000001f02077819 */ /* 0x000fe200000006ff */
[----:B------:R-:W-:Y:S02]  /*33f0*/  IMAD.U32 R9, RZ, RZ, UR7 ;  /* 0x00000007ff097e24 */ /* 0x000fe4000f8e00ff */
[----:B------:R-:W-:Y:S01]  /*3400*/  @!P0 IMAD.MOV.U32 R5, RZ, RZ, 0x10 ;  /* 0x00000010ff058424 */ /* 0x000fe200078e00ff */
[----:B------:R-:W2:Y:S02]  /*3410*/  SYNCS.PHASECHK.TRANS64.TRYWAIT P1, [UR45+0x108], R7 ;  /* 0x00010807ff0075a7 */ /* 0x000ea4000802112d */
[----:B------:R-:W-:-:S04]  /*3420*/  PRMT R9, R8, 0x654, R9 ;  /* 0x0000065408097816 */ /* 0x000fc80000000009 */
[----:B------:R-:W-:Y:S01]  /*3430*/  SEL R0, R9, R0, !P0 ;  /* 0x0000000009007207 */ /* 0x000fe20004000000 */
[----:B--2---:R-:W-:Y:S06]  /*3440*/  @!P1 BRA `(.L_x_54) ;  /* 0x0000005000bc9947 */ /* 0x004fec0003800000 */
.L_x_150:
[----:B------:R-:W-:Y:S01]  /*3450*/  UIADD3 UR4, UPT, UPT, UR45, 0x140, URZ ;  /* 0x000001402d047890 */ /* 0x000fe2000fffe0ff */
[----:B------:R3:W-:Y:S01]  /*3460*/  @!P0 SYNCS.ARRIVE.TRANS64.RED RZ, [R0+URZ], R5 ;  /* 0x0000000500ff89a7 */ /* 0x0007e200080004ff */
[----:B------:R-:W-:Y:S01]  /*3470*/  UIADD3 UR5, UPT, UPT, UR45, 0x100, URZ ;  /* 0x000001002d057890 */ /* 0x000fe2000fffe0ff */
[----:B------:R-:W-:-:S08]  /*3480*/  LOP3.LUT R2, R2, 0x1, RZ, 0x3c, !PT ;  /* 0x0000000102027812 */ /* 0x000fd000078e3cff */
[----:B------:R-:W-:Y:S06]  /*3490*/  UGETNEXTWORKID.BROADCAST [UR4], [UR5] ;  /* 0x00000000040073ca */ /* 0x000fec0008000100 */
[----:B---3--:R-:W-:-:S04]  /*34a0*/  SHF.L.U32 R5, R3, 0x1f, RZ ;  /* 0x0000001f03057819 */ /* 0x008fc800000006ff */
[----:B------:R-:W3:Y:S02]  /*34b0*/  SYNCS.PHASECHK.TRANS64.TRYWAIT P1, [UR45+0x100], R5 ;  /* 0x00010005ff0075a7 */ /* 0x000ee4000802112d */
[----:B---3--:R-:W-:Y:S05]  /*34c0*/  @!P1 BRA `(.L_x_55) ;  /* 0x0000005000b49947 */ /* 0x008fea0003800000 */
.L_x_152:
[----:B--2---:R-:W2:Y:S01]  /*34d0*/  LDS.128 R4, [UR45+0x140] ;  /* 0x0001402dff047984 */ /* 0x004ea20008000c00 */
[----:B------:R-:W-:Y:S01]  /*34e0*/  LOP3.LUT R3, R3, 0x1, RZ, 0x3c, !PT ;  /* 0x0000000103037812 */ /* 0x000fe200078e3cff */
[----:B------:R-:W-:Y:S01]  /*34f0*/  @!PT LDS RZ, [RZ] ;  /* 0x00000000fffff984 */ /* 0x000fe20000000800 */
[----:B------:R-:W-:Y:S01]  /*3500*/  @!PT LDS RZ, [RZ] ;  /* 0x00000000fffff984 */ /* 0x000fe20000000800 */
[----:B------:R-:W-:Y:S01]  /*3510*/  @!PT LDS RZ, [RZ] ;  /* 0x00000000fffff984 */ /* 0x000fe20000000800 */
[----:B------:R-:W-:Y:S01]  /*3520*/  @!PT LDS RZ, [RZ] ;  /* 0x00000000fffff984 */ /* 0x000fe20000000800 */
[----:B------:R3:W-:Y:S06]  /*3530*/  MEMBAR.ALL.CTA ;  /* 0x0000000000007992 */ /* 0x0007ec0000008000 */
[----:B---3--:R-:W3:Y:S02]  /*3540*/  FENCE.VIEW.ASYNC.S ;  /* 0x00000000000073c6 */ /* 0x008ee40000000000 */
[----:B---3--:R-:W-:Y:S01]  /*3550*/  SYNCS.ARRIVE.TRANS64.RED.A1T0 RZ, [UR6], RZ ;  /* 0x000000ffffff79a7 */ /* 0x008fe20008100406 */
[----:B--2---:R-:W-:-:S13]  /*3560*/  LOP3.LUT P1, RZ, R6, 0x1, RZ, 0xc0, !PT ;  /* 0x0000000106ff7812 */ /* 0x004fda000782c0ff */
[----:B------:R-:W-:Y:S05]  /*3570*/  @P1 BRA `(.L_x_56) ;  /* 0xfffffffc00981947 */ /* 0x000fea000383ffff */
[----:B------:R-:W-:-:S04]  /*3580*/  SHF.L.U32 R0, R2, 0x1f, RZ ;  /* 0x0000001f02007819 */ /* 0x000fc800000006ff */
[----:B------:R-:W2:Y:S02]  /*3590*/  SYNCS.PHASECHK.TRANS64 P0, [UR45+0x108], R0 ;  /* 0x00010800ff0075a7 */ /* 0x000ea4000800102d */
[----:B-12---:R-:W-:Y:S05]  /*35a0*/  @P0 EXIT ;  /* 0x000000000000094d */ /* 0x006fea0003800000 */
[----:B------:R-:W-:-:S07]  /*35b0*/  MOV R0, UR45 ;  /* 0x0000002d00007c02 */ /* 0x000fce0008000f00 */
.L_x_57:
[----:B-1----:R-:W-:-:S04]  /*35c0*/  SHF.L.U32 R3, R2, 0x1f, RZ ;  /* 0x0000001f02037819 */ /* 0x002fc800000006ff */
[----:B------:R1:W2:Y:S03]  /*35d0*/  SYNCS.PHASECHK.TRANS64.TRYWAIT P0, [R0+URZ+0x108], R3 ;  /* 0x00010803000075a7 */ /* 0x0002a600080011ff */
[----:B--2---:R-:W-:Y:S05]  /*35e0*/  @!P0 NANOSLEEP.SYNCS 0x989680 ;  /* 0x009896800000895d */ /* 0x004fea0003900000 */
[----:B------:R-:W2:Y:S02]  /*35f0*/  @!P0 SYNCS.PHASECHK.TRANS64 P0, [R0+URZ+0x108], R3 ;  /* 0x00010803000085a7 */ /* 0x000ea400080010ff */
[----:B--2---:R-:W-:Y:S05]  /*3600*/  @P0 EXIT ;  /* 0x000000000000094d */ /* 0x004fea0003800000 */
[----:B------:R-:W-:Y:S05]  /*3610*/  BRA `(.L_x_57) ;  /* 0xfffffffc00e87947 */ /* 0x000fea000383ffff */
.L_x_53:
[----:B------:R-:W-:Y:S05]  /*3620*/  BRA.U UP4, `(.L_x_58) ;  /* 0x0000000d04887547 */ /* 0x000fea000b800000 */
[----:B------:R-:W-:Y:S01]  /*3630*/  UMOV UR4, 0x40 ;  /* 0x0000004000047882 */ /* 0x000fe20000000000 */
[----:B------:R-:W-:Y:S01]  /*3640*/  NOP ;  /* 0x0000000000007918 */ /* 0x000fe20000000000 */
[----:B------:R-:W-:Y:S01]  /*3650*/  ULEA UR4, UR45, UR4, 0x18 ;  /* 0x000000042d047291 */ /* 0x000fe2000f8ec0ff */
[----:B------:R-:W-:Y:S02]  /*3660*/  UMOV UR5, 0x400 ;  /* 0x0000040000057882 */ /* 0x000fe40000000000 */
[----:B------:R-:W-:-:S06]  /*3670*/  ULEA UR45, UR45, UR5, 0x18 ;  /* 0x000000052d2d7291 */ /* 0x000fcc000f8ec0ff */
[----:B------:R-:W2:Y:S02]  /*3680*/  LDS.U8 R2, [UR4+0x1c] ;  /* 0x00001c04ff027984 */ /* 0x000ea40008000000 */
[----:B--2---:R-:W-:-:S13]  /*3690*/  ISETP.NE.AND P0, PT, R2, RZ, PT ;  /* 0x000000ff0200720c */ /* 0x004fda0003f05270 */
[----:B------:R-:W-:Y:S05]  /*36a0*/  @P0 BRA `(.L_x_59) ;  /* 0x0000000000580947 */ /* 0x000fea0003800000 */
[----:B------:R-:W-:-:S13]  /*36b0*/  ELECT P0, URZ, PT ;  /* 0x0000000000ff782f */ /* 0x000fda0003800000 */
[----:B------:R-:W-:Y:S05]  /*36c0*/  @!P0 BRA `(.L_x_60) ;  /* 0x0000000000608947 */ /* 0x000fea0003800000 */
[----:B------:R-:W-:Y:S01]  /*36d0*/  UMOV UR5, 0x10 ;  /* 0x0000001000057882 */ /* 0x000fe20000000000 */
[----:B------:R-:W-:Y:S01]  /*36e0*/  HFMA2 R2, -RZ, RZ, 0, 5.9604644775390625e-08 ;  /* 0x00000001ff027431 */ /* 0x000fe200000001ff */
[----:B------:R-:W-:-:S03]  /*36f0*/  MOV R3, 0xffff ;  /* 0x0000ffff00037802 */ /* 0x000fc60000000f00 */
[----:B------:R-:W-:Y:S04]  /*3700*/  DEPBAR.LE SB2, 0x36 ;  /* 0x0000ad800000791a */ /* 0x000fe80000000000 */
[----:B------:R-:W2:Y:S02]  /*3710*/  UTCATOMSWS.FIND_AND_SET.ALIGN UP0, UR5, UR5 ;  /* 0x00000005000575e3 */ /* 0x000ea40008000800 */
[----:B--2---:R-:W-:Y:S01]  /*3720*/  MOV R4, UR5 ;  /* 0x0000000500047c02 */ /* 0x004fe20008000f00 */
[----:B------:R-:W-:Y:S06]  /*3730*/  BRA.U UP0, `(.L_x_61) ;  /* 0x0000000100187547 */ /* 0x000fec000b800000 */
.L_x_62:
[----:B------:R-:W-:Y:S05]  /*3740*/  NANOSLEEP 0x64 ;  /* 0x000000640000795d */ /* 0x000fea0003800000 */
[----:B------:R-:W-:-:S05]  /*3750*/  UMOV UR5, 0x10 ;  /* 0x0000001000057882 */ /* 0x000fca0000000000 */
[----:B------:R-:W-:Y:S04]  /*3760*/  DEPBAR.LE SB2, 0x36 ;  /* 0x0000ad800000791a */ /* 0x000fe80000000000 */
[----:B------:R-:W2:Y:S02]  /*3770*/  UTCATOMSWS.FIND_AND_SET.ALIGN UP0, UR5, UR5 ;  /* 0x00000005000575e3 */ /* 0x000ea40008000800 */
[----:B--2---:R-:W-:Y:S01]  /*3780*/  MOV R4, UR5 ;  /* 0x0000000500047c02 */ /* 0x004fe20008000f00 */
[----:B------:R-:W-:Y:S05]  /*3790*/  BRA.U !UP0, `(.L_x_62) ;  /* 0xfffffffd08e87547 */ /* 0x000fea000b83ffff */
.L_x_61:
[-C--:B------:R-:W-:Y:S02]  /*37a0*/  SHF.L.U32 R3, R3, R4.reuse, RZ ;  /* 0x0000000403037219 */ /* 0x080fe400000006ff */
[----:B------:R-:W-:Y:S01]  /*37b0*/  SHF.L.U32 R2, R2, R4, RZ ;  /* 0x0000000402027219 */ /* 0x000fe200000006ff */
[----:B------:R-:W-:Y:S02]  /*37c0*/  IMAD.SHL.U32 R4, R4, 0x20, RZ ;  /* 0x0000002004047824 */ /* 0x000fe400078e00ff */
[----:B------:R2:W-:Y:S04]  /*37d0*/  ATOMS.OR RZ, [UR4+0x14], R3 ;  /* 0x00001403ffff798c */ /* 0x0005e8000b000004 */
[----:B------:R2:W-:Y:S04]  /*37e0*/  ATOMS.OR RZ, [UR4+0x18], R2 ;  /* 0x00001802ffff798c */ /* 0x0005e8000b000004 */
[----:B------:R2:W-:Y:S01]  /*37f0*/  STS [UR45+0x150], R4 ;  /* 0x00015004ff007988 */ /* 0x0005e2000800082d */
[----:B------:R-:W-:Y:S05]  /*3800*/  BRA `(.L_x_60) ;  /* 0x0000000000107947 */ /* 0x000fea0003800000 */
.L_x_59:
[----:B------:R-:W-:-:S05]  /*3810*/  MOV R2, 0xffffffff ;  /* 0xffffffff00027802 */ /* 0x000fca0000000f00 */
[----:B------:R2:W-:Y:S02]  /*3820*/  STS [UR45+0x150], R2 ;  /* 0x00015002ff007988 */ /* 0x0005e4000800082d */
[----:B--2---:R-:W-:Y:S02]  /*3830*/  MOV R2, 0x3850 ;  /* 0x0000385000027802 */ /* 0x004fe40000000f00 */
[----:B-1---5:R-:W-:Y:S05]  /*3840*/  CALL.REL.NOINC `($__internal_1_$__cuda_sm10x_tcgen05_guardrail_trap_phase_invalid_during_alloc) ;  /* 0x0000005400547944 */ /* 0x022fea0003c00000 */
.L_x_60:
[----:B------:R-:W-:Y:S05]  /*3850*/  WARPSYNC.ALL ;  /* 0x0000000000007948 */ /* 0x000fea0003800000 */
[----:B------:R-:W3:Y:S01]  /*3860*/  S2UR UR7, SR_CgaCtaId ;  /* 0x00000000000779c3 */ /* 0x000ee20000008800 */
[----:B------:R-:W-:Y:S01]  /*3870*/  UMOV UR4, 0x400 ;  /* 0x0000040000047882 */ /* 0x000fe20000000000 */
[----:B------:R-:W-:-:S06]  /*3880*/  NOP ;  /* 0x0000000000007918 */ /* 0x000fcc0000000000 */
[----:B------:R-:W-:Y:S06]  /*3890*/  BAR.ARV 0x6, 0xa0 ;  /* 0x0182800000007b1d */ /* 0x000fec0000002000 */
[----:B------:R-:W4:Y:S01]  /*38a0*/  LDCU UR8, c[0x0][0x390] ;  /* 0x00007200ff0877ac */ /* 0x000f220008000800 */
[----:B------:R-:W-:Y:S01]  /*38b0*/  LOP3.LUT R0, R0, 0xffff, RZ, 0xc0, !PT ;  /* 0x0000ffff00007812 */ /* 0x000fe200078ec0ff */
[----:B------:R-:W-:Y:S02]  /*38c0*/  IMAD.MOV.U32 R9, RZ, RZ, 0x1 ;  /* 0x00000001ff097424 */ /* 0x000fe400078e00ff */
[----:B------:R-:W-:Y:S01]  /*38d0*/  IMAD.MOV.U32 R8, RZ, RZ, RZ ;  /* 0x000000ffff087224 */ /* 0x000fe200078e00ff */
[----:B------:R-:W-:Y:S01]  /*38e0*/  R2UR UR10, R0 ;  /* 0x00000000000a72ca */ /* 0x000fe200000e0000 */
[----:B--2---:R-:W-:Y:S01]  /*38f0*/  IMAD.MOV.U32 R3, RZ, RZ, RZ ;  /* 0x000000ffff037224 */ /* 0x004fe200078e00ff */
[----:B------:R-:W-:Y:S01]  /*3900*/  UMOV UR19, URZ ;  /* 0x000000ff00137c82 */ /* 0x000fe20008000000 */
[----:B------:R-:W-:Y:S01]  /*3910*/  UMOV UR18, URZ ;  /* 0x000000ff00127c82 */ /* 0x000fe20008000000 */
[----:B------:R-:W-:Y:S01]  /*3920*/  UMOV UR26, 0x0 ;  /* 0x00000000001a7882 */ /* 0x000fe20000000000 */
[----:B---3--:R-:W-:Y:S01]  /*3930*/  ULEA UR7, UR7, UR4, 0x18 ;  /* 0x0000000407077291 */ /* 0x008fe2000f8ec0ff */
[----:B------:R-:W2:Y:S03]  /*3940*/  LDCU UR4, c[0x0][0x390] ;  /* 0x00007200ff0477ac */ /* 0x000ea60008000800 */
[----:B------:R-:W-:-:S02]  /*3950*/  UIADD3 UR12, UPT, UPT, UR7, 0x6800, URZ ;  /* 0x00006800070c7890 */ /* 0x000fc4000fffe0ff */
[----:B----4-:R-:W-:-:S03]  /*3960*/  UIADD3 UR8, UPT, UPT, UR8, 0x1f, URZ ;  /* 0x0000001f08087890 */ /* 0x010fc6000fffe0ff */
[----:B------:R-:W3:Y:S01]  /*3970*/  LDS R2, [UR7+0x150] ;  /* 0x00015007ff027984 */ /* 0x000ee20008000800 */
[----:B------:R-:W-:Y:S02]  /*3980*/  UIADD3 UR13, UPT, UPT, UR7, 0x1e800, URZ ;  /* 0x0001e800070d7890 */ /* 0x000fe4000fffe0ff */
[----:B------:R-:W-:Y:S02]  /*3990*/  USHF.R.S32.HI UR6, URZ, 0x1f, UR8 ;  /* 0x0000001fff067899 */ /* 0x000fe40008011408 */
[----:B------:R-:W-:Y:S02]  /*39a0*/  USHF.R.U32.HI UR12, URZ, 0x4, UR12 ;  /* 0x00000004ff0c7899 */ /* 0x000fe4000801160c */
[----:B------:R-:W-:Y:S02]  /*39b0*/  ULEA.HI UR6, UR6, UR8, URZ, 0x5 ;  /* 0x0000000806067291 */ /* 0x000fe4000f8f28ff */
[----:B------:R-:W-:Y:S02]  /*39c0*/  USHF.R.U32.HI UR13, URZ, 0x4, UR13 ;  /* 0x00000004ff0d7899 */ /* 0x000fe4000801160d */
[----:B------:R-:W-:-:S02]  /*39d0*/  USHF.R.S32.HI UR6, URZ, 0x5, UR6 ;  /* 0x00000005ff067899 */ /* 0x000fc40008011406 */
[----:B------:R-:W-:Y:S02]  /*39e0*/  UIADD3 UR5, UPT, UPT, UR7, 0x108, URZ ;  /* 0x0000010807057890 */ /* 0x000fe4000fffe0ff */
[----:B------:R-:W-:Y:S02]  /*39f0*/  UISETP.LT.AND UP0, UPT, UR6, 0x1, UPT ;  /* 0x000000010600788c */ /* 0x000fe4000bf01270 */
[----:B------:R-:W-:Y:S02]  /*3a00*/  ULOP3.LUT UR12, UR12, 0x3fff, URZ, 0xc0, !UPT ;  /* 0x00003fff0c0c7892 */ /* 0x000fe4000f8ec0ff */
[----:B------:R-:W-:Y:S02]  /*3a10*/  ULOP3.LUT UR13, UR13, 0x3fff, URZ, 0xc0, !UPT ;  /* 0x00003fff0d0d7892 */ /* 0x000fe4000f8ec0ff */
[----:B------:R-:W-:Y:S01]  /*3a20*/  USEL UR11, UR6, 0x1, !UP0 ;  /* 0x00000001060b7887 */ /* 0x000fe2000c000000 */
[----:B------:R-:W-:Y:S01]  /*3a30*/  UMOV UR27, 0x4118910 ;  /* 0x04118910001b7882 */ /* 0x000fe20000000000 */
[----:B------:R-:W-:-:S02]  /*3a40*/  UPRMT UR5, URZ, 0x654, UR5 ;  /* 0x00000654ff057896 */ /* 0x000fc40008000005 */
[----:B------:R-:W-:Y:S02]  /*3a50*/  ULOP3.LUT UR12, UR12, 0x1000000, URZ, 0xfc, !UPT ;  /* 0x010000000c0c7892 */ /* 0x000fe4000f8efcff */
[----:B------:R-:W-:Y:S02]  /*3a60*/  ULOP3.LUT UR13, UR13, 0x1000000, URZ, 0xfc, !UPT ;  /* 0x010000000d0d7892 */ /* 0x000fe4000f8efcff */
[----:B------:R-:W-:Y:S02]  /*3a70*/  UIADD3 UR11, UPT, UPT, -UR11, URZ, URZ ;  /* 0x000000ff0b0b7290 */ /* 0x000fe4000fffe1ff */
[----:B--2---:R-:W-:Y:S01]  /*3a80*/  UISETP.GE.AND UP3, UPT, UR4, 0x1, UPT ;  /* 0x000000010400788c */ /* 0x004fe2000bf66270 */
[----:B------:R-:W-:Y:S01]  /*3a90*/  UMOV UR24, 0x0 ;  /* 0x0000000000187882 */ /* 0x000fe20000000000 */
[----:B------:R-:W-:Y:S01]  /*3aa0*/  UMOV UR25, 0x4118910 ;  /* 0x0411891000197882 */ /* 0x000fe20000000000 */
[----:B------:R-:W-:Y:S01]  /*3ab0*/  UMOV UR22, 0x0 ;  /* 0x0000000000167882 */ /* 0x000fe20000000000 */
[----:B------:R-:W-:Y:S01]  /*3ac0*/  UMOV UR23, 0x4118910 ;  /* 0x0411891000177882 */ /* 0x000fe20000000000 */
[----:B------:R-:W-:Y:S01]  /*3ad0*/  UMOV UR20, 0x0 ;  /* 0x0000000000147882 */ /* 0x000fe20000000000 */
[----:B------:R-:W-:Y:S01]  /*3ae0*/  UMOV UR21, 0x4118910 ;  /* 0x0411891000157882 */ /* 0x000fe20000000000 */
[C---:B---3--:R-:W-:Y:S01]  /*3af0*/  VIADD R5, R2.reuse, 0x40 ;  /* 0x0000004002057836 */ /* 0x048fe20000000000 */
[----:B------:R-:W-:-:S04]  /*3b00*/  LOP3.LUT R4, R2, 0xffff, RZ, 0xc0, !PT ;  /* 0x0000ffff02047812 */ /* 0x000fc800078ec0ff */
[----:B------:R-:W-:-:S05]  /*3b10*/  LOP3.LUT R5, R5, 0xffff, RZ, 0xc0, !PT ;  /* 0x0000ffff05057812 */ /* 0x000fca00078ec0ff */
[----:B------:R2:W-:Y:S02]  /*3b20*/  STL.64 [R1], R4 ;  /* 0x0000000401007387 */ /* 0x0005e40000100a00 */
.L_x_69:
[----:B--2---:R-:W-:-:S04]  /*3b30*/  SHF.L.U32 R5, R8, 0x1f, RZ ;  /* 0x0000001f08057819 */ /* 0x004fc800000006ff */
[----:B------:R-:W2:Y:S02]  /*3b40*/  SYNCS.PHASECHK.TRANS64.TRYWAIT P0, [UR7+0x100], R5 ;  /* 0x00010005ff0075a7 */ /* 0x000ea40008001107 */
[----:B--23--:R-:W-:Y:S05]  /*3b50*/  @!P0 BRA `(.L_x_63) ;  /* 0x0000004c00288947 */ /* 0x00cfea0003800000 */
.L_x_154:
[----:B--2---:R-:W2:Y:S01]  /*3b60*/  LDS.128 R4, [UR7+0x140] ;  /* 0x00014007ff047984 */ /* 0x004ea20008000c00 */
[----:B------:R-:W-:Y:S01]  /*3b70*/  ULEA UR9, UR19, UR7, 0x3 ;  /* 0x0000000713097291 */ /* 0x000fe2000f8e18ff */
[----:B------:R-:W-:Y:S01]  /*3b80*/  SHF.L.U32 R0, R9, 0x1f, RZ ;  /* 0x0000001f09007819 */ /* 0x000fe200000006ff */
[----:B------:R-:W-:Y:S01]  /*3b90*/  @!PT LDS RZ, [RZ] ;  /* 0x00000000fffff984 */ /* 0x000fe20000000800 */
[----:B------:R-:W-:Y:S01]  /*3ba0*/  @!PT LDS RZ, [RZ] ;  /* 0x00000000fffff984 */ /* 0x000fe20000000800 */
[----:B------:R-:W-:Y:S01]  /*3bb0*/  @!PT LDS RZ, [RZ] ;  /* 0x00000000fffff984 */ /* 0x000fe20000000800 */
[----:B------:R-:W-:Y:S01]  /*3bc0*/  @!PT LDS RZ, [RZ] ;  /* 0x00000000fffff984 */ /* 0x000fe20000000800 */
[----:B------:R3:W-:Y:S06]  /*3bd0*/  MEMBAR.ALL.CTA ;  /* 0x0000000000007992 */ /* 0x0007ec0000008000 */
[----:B---3--:R-:W3:Y:S02]  /*3be0*/  FENCE.VIEW.ASYNC.S ;  /* 0x00000000000073c6 */ /* 0x008ee40000000000 */
[----:B---3--:R-:W-:Y:S01]  /*3bf0*/  SYNCS.ARRIVE.TRANS64.RED.A1T0 RZ, [UR5], RZ ;  /* 0x000000ffffff79a7 */ /* 0x008fe20008100405 */
[----:B------:R-:W3:Y:S01]  /*3c00*/  SYNCS.PHASECHK.TRANS64.TRYWAIT P0, [UR9+0x120], R0 ;  /* 0x00012000ff0075a7 */ /* 0x000ee20008001109 */
[----:B--2---:R-:W-:Y:S01]  /*3c10*/  LOP3.LUT P3, RZ, R6, 0x1, RZ, 0xc0, !PT ;  /* 0x0000000106ff7812 */ /* 0x004fe2000786c0ff */
[----:B---3--:R-:W-:-:S12]  /*3c20*/  @!P0 BRA `(.L_x_64) ;  /* 0x0000004c000c8947 */ /* 0x008fd80003800000 */
.L_x_156:
[----:B------:R-:W-:Y:S05]  /*3c30*/  BRA.U !UP3, `(.L_x_65) ;  /* 0x000000010bf47547 */ /* 0x000fea000b800000 */
[----:B--2---:R-:W-:Y:S01]  /*3c40*/  IMAD.U32 R0, RZ, RZ, UR19 ;  /* 0x00000013ff007e24 */ /* 0x004fe2000f8e00ff */
[----:B------:R-:W-:-:S04]  /*3c50*/  ULEA UR4, UR18, UR7, 0x3 ;  /* 0x0000000712047291 */ /* 0x000fc8000f8e18ff */
[----:B------:R-:W-:Y:S02]  /*3c60*/  LEA R4, R0, R1, 0x2 ;  /* 0x0000000100047211 */ /* 0x000fe400078e10ff */
[----:B------:R-:W-:-:S04]  /*3c70*/  SHF.L.U32 R0, R3, 0x1f, RZ ;  /* 0x0000001f03007819 */ /* 0x000fc800000006ff */
[----:B------:R-:W5:Y:S01]  /*3c80*/  LDL R4, [R4] ;  /* 0x0000000004047983 */ /* 0x000f620000100800 */
[----:B------:R2:W3:Y:S01]  /*3c90*/  SYNCS.PHASECHK.TRANS64.TRYWAIT P2, [UR4], R0 ;  /* 0x00000000ff0075a7 */ /* 0x0004e20008041104 */
[----:B------:R-:W-:Y:S01]  /*3ca0*/  UPLOP3.LUT UP4, UPT, UPT, UPT, UPT, 0x40, 0x4 ;  /* 0x000000000004789c */ /* 0x000fe20003f8e870 */
[----:B------:R-:W-:Y:S01]  /*3cb0*/  UMOV UR17, UR11 ;  /* 0x0000000b00117c82 */ /* 0x000fe20008000000 */
[----:B------:R-:W-:Y:S01]  /*3cc0*/  UMOV UR16, UR6 ;  /* 0x0000000600107c82 */ /* 0x000fe20008000000 */
[----:B------:R-:W-:-:S08]  /*3cd0*/  UMOV UR15, UR18 ;  /* 0x00000012000f7c82 */ /* 0x000fd00008000000 */
.L_x_68:
[----:B------:R-:W-:Y:S02]  /*3ce0*/  UIADD3 UR17, UPT, UPT, UR17, 0x1, URZ ;  /* 0x0000000111117890 */ /* 0x000fe4000fffe0ff */
[----:B----4-:R-:W-:Y:S02]  /*3cf0*/  ULEA UR8, UR15, UR7, 0x3 ;  /* 0x000000070f087291 */ /* 0x010fe4000f8e18ff */
[----:B------:R-:W-:Y:S01]  /*3d00*/  UISETP.NE.AND UP0, UPT, UR17, URZ, UPT ;  /* 0x000000ff1100728c */ /* 0x000fe2000bf05270 */
[----:B--23--:R-:W-:Y:S10]  /*3d10*/  @P2 BRA `(.L_x_66) ;  /* 0x00000000000c2947 */ /* 0x00cff40003800000 */
[----:B------:R-:W-:Y:S04]  /*3d20*/  SHF.L.U32 R5, R3, 0x1f, RZ ;  /* 0x0000001f03057819 */ /* 0x000fe800000006ff */
[----:B------:R-:W3:Y:S02]  /*3d30*/  SYNCS.PHASECHK.TRANS64.TRYWAIT P0, [UR8], R5 ;  /* 0x00000005ff0075a7 */ /* 0x000ee40008001108 */
[----:B---3--:R-:W-:Y:S05]  /*3d40*/  @!P0 BRA `(.L_x_67) ;  /* 0x0000004800dc8947 */ /* 0x008fea0003800000 */
.L_x_66:
[----:B------:R-:W-:Y:S01]  /*3d50*/  UISETP.NE.AND UP1, UPT, UR16, 0x1, UPT ;  /* 0x000000011000788c */ /* 0x000fe2000bf25270 */
[----:B------:R-:W-:Y:S01]  /*3d60*/  PLOP3.LUT P2, PT, PT, PT, PT, 0x80, 0x8 ;  /* 0x000000000008781c */ /* 0x000fe20003f4f070 */
[----:B------:R-:W-:Y:S01]  /*3d70*/  UIADD3 UR18, UPT, UPT, UR15, 0x1, URZ ;  /* 0x000000010f127890 */ /* 0x000fe2000fffe0ff */
[----:B------:R-:W-:Y:S03]  /*3d80*/  ELECT P1, URZ, PT ;  /* 0x0000000000ff782f */ /* 0x000fe60003820000 */
[----:B------:R-:W-:Y:S01]  /*3d90*/  UISETP.NE.AND UP2, UPT, UR18, 0xc, UPT ;  /* 0x0000000c1200788c */ /* 0x000fe2000bf45270 */
[----:B------:R-:W-:Y:S01]  /*3da0*/  PLOP3.LUT P0, PT, PT, PT, UP1, 0x80, 0x8 ;  /* 0x000000000008781c */ /* 0x000fe20003f0f018 */
[----:B------:R-:W-:Y:S02]  /*3db0*/  ULEA UR28, UR15, UR13, 0x9 ;  /* 0x0000000d0f1c7291 */ /* 0x000fe4000f8e48ff */
[----:B------:R-:W-:Y:S02]  /*3dc0*/  USEL UR14, URZ, 0x1, UP2 ;  /* 0x00000001ff0e7887 */ /* 0x000fe40009000000 */
[----:B------:R-:W-:Y:S02]  /*3dd0*/  USEL UR18, UR18, URZ, UP2 ;  /* 0x000000ff12127287 */ /* 0x000fe40009000000 */
[----:B------:R-:W-:Y:S02]  /*3de0*/  ULEA UR30, UR15, UR12, 0x9 ;  /* 0x0000000c0f1e7291 */ /* 0x000fe4000f8e48ff */
[----:B------:R-:W-:Y:S01]  /*3df0*/  @UP1 ULEA UR4, UR18, UR7, 0x3 ;  /* 0x0000000712041291 */ /* 0x000fe2000f8e18ff */
[----:B------:R-:W-:Y:S01]  /*3e00*/  LOP3.LUT R3, R3, UR14, RZ, 0x3c, !PT ;  /* 0x0000000e03037c12 */ /* 0x000fe2000f8e3cff */
[----:B------:R-:W-:Y:S02]  /*3e10*/  UIADD3 UR38, UPT, UPT, UR28, 0x40, URZ ;  /* 0x000000401c267890 */ /* 0x000fe4000fffe0ff */
[----:B------:R-:W-:Y:S01]  /*3e20*/  UIADD3 UR36, UPT, UPT, UR30, 0x40, URZ ;  /* 0x000000401e247890 */ /* 0x000fe2000fffe0ff */
[----:B--2---:R-:W-:Y:S01]  /*3e30*/  @P0 SHF.L.U32 R0, R3, 0x1f, RZ ;  /* 0x0000001f03000819 */ /* 0x004fe200000006ff */
[----:B------:R-:W-:Y:S02]  /*3e40*/  UIADD3 UR34, UPT, UPT, UR28, 0x80, URZ ;  /* 0x000000801c227890 */ /* 0x000fe4000fffe0ff */
[----:B------:R-:W-:Y:S01]  /*3e50*/  UIADD3 UR32, UPT, UPT, UR30, 0x80, URZ ;  /* 0x000000801e207890 */ /* 0x000fe2000fffe0ff */
[----:B------:R4:W2:Y:S01]  /*3e60*/  @P0 SYNCS.PHASECHK.TRANS64.TRYWAIT P2, [UR4], R0 ;  /* 0x00000000ff0005a7 */ /* 0x0008a20008041104 */
[----:B------:R-:W-:Y:S02]  /*3e70*/  ELECT P0, URZ, PT ;  /* 0x0000000000ff782f */ /* 0x000fe40003800000 */
[C---:B-----5:R-:W-:Y:S01]  /*3e80*/  @P1 R2UR.BROADCAST UR4, R4.reuse ;  /* 0x00000000040412ca */ /* 0x060fe200008e0000 */
[----:B------:R-:W-:Y:S10]  /*3e90*/  UIADD3 UR8, UPT, UPT, UR8, 0x60, URZ ;  /* 0x0000006008087890 */ /* 0x000ff4000fffe0ff */
[C---:B------:R-:W-:Y:S02]  /*3ea0*/  @P0 R2UR.BROADCAST UR14, R4.reuse ;  /* 0x00000000040e02ca */ /* 0x040fe400008e0000 */
[----:B------:R-:W-:Y:S01]  /*3eb0*/  ELECT P0, URZ, PT ;  /* 0x0000000000ff782f */ /* 0x000fe20003800000 */
[----:B------:R-:W-:Y:S01]  /*3ec0*/  UIADD3 UR16, UPT, UPT, UR16, -0x1, URZ ;  /* 0xffffffff10107890 */ /* 0x000fe2000fffe0ff */
[----:B------:R-:W-:Y:S01]  /*3ed0*/  UMOV UR29, 0x20004020 ;  /* 0x20004020001d7882 */ /* 0x000fe20000000000 */
[----:B------:R-:W-:Y:S01]  /*3ee0*/  UMOV UR31, 0x20004020 ;  /* 0x20004020001f7882 */ /* 0x000fe20000000000 */
[----:B------:R-:W-:Y:S01]  /*3ef0*/  UMOV UR39, 0x20004020 ;  /* 0x2000402000277882 */ /* 0x000fe20000000000 */
[----:B------:R-:W-:Y:S01]  /*3f00*/  UMOV UR37, 0x20004020 ;  /* 0x2000402000257882 */ /* 0x000fe20000000000 */
[----:B------:R-:W-:Y:S01]  /*3f10*/  UMOV UR35, 0x20004020 ;  /* 0x2000402000237882 */ /* 0x000fe20000000000 */
[----:B------:R-:W-:Y:S01]  /*3f20*/  UMOV UR33, 0x20004020 ;  /* 0x2000402000217882 */ /* 0x000fe20000000000 */
[----:B------:R3:W-:Y:S01]  /*3f30*/  UTCHMMA gdesc[UR30], gdesc[UR28], tmem[UR4], tmem[UR26], idesc[UR27], UP4 ;  /* 0x00ff1a1c1e0075ea */ /* 0x0007e2000a000004 */
[----:B------:R-:W-:Y:S02]  /*3f40*/  UPLOP3.LUT UP4, UPT, UPT, UPT, UPT, 0x80, 0x8 ;  /* 0x000000000008789c */ /* 0x000fe40003f8f070 */
[----:B------:R1:W-:Y:S01]  /*3f50*/  UTCHMMA gdesc[UR36], gdesc[UR38], tmem[UR14], tmem[UR24], idesc[UR25], UPT ;  /* 0x00ff1826240075ea */ /* 0x0003e2000b80000e */
[----:B------:R-:W-:Y:S01]  /*3f60*/  UMOV UR15, UR18 ;  /* 0x00000012000f7c82 */ /* 0x000fe20008000000 */
[----:B---3--:R-:W-:Y:S01]  /*3f70*/  UIADD3 UR28, UPT, UPT, UR28, 0xc0, URZ ;  /* 0x000000c01c1c7890 */ /* 0x008fe2000fffe0ff */
[C---:B------:R-:W-:Y:S02]  /*3f80*/  @P0 R2UR.BROADCAST UR4, R4.reuse ;  /* 0x00000000040402ca */ /* 0x040fe400008e0000 */
[----:B------:R-:W-:Y:S11]  /*3f90*/  ELECT P0, URZ, PT ;  /* 0x0000000000ff782f */ /* 0x000ff60003800000 */
[----:B------:R-:W-:Y:S02]  /*3fa0*/  @!UPT UIADD3 URZ, UPT, UPT, URZ, URZ, URZ ;  /* 0x000000fffffff290 */ /* 0x000fe4000fffe0ff */
[----:B-1----:R-:W-:Y:S01]  /*3fb0*/  @P0 R2UR.BROADCAST UR14, R4 ;  /* 0x00000000040e02ca */ /* 0x002fe200008e0000 */
[----:B------:R-:W-:Y:S01]  /*3fc0*/  UIADD3 UR30, UPT, UPT, UR30, 0xc0, URZ ;  /* 0x000000c01e1e7890 */ /* 0x000fe2000fffe0ff */
[----:B------:R4:W-:Y:S11]  /*3fd0*/  UTCHMMA gdesc[UR32], gdesc[UR34], tmem[UR4], tmem[UR22], idesc[UR23], UPT ;  /* 0x00ff1622200075ea */ /* 0x0009f6000b800004 */
[----:B------:R4:W-:Y:S01]  /*3fe0*/  UTCHMMA gdesc[UR30], gdesc[UR28], tmem[UR14], tmem[UR20], idesc[UR21], UPT ;  /* 0x00ff141c1e0075ea */ /* 0x0009e2000b80000e */
[----:B------:R4:W-:Y:S01]  /*3ff0*/  UTCBAR.MULTICAST [UR8], URZ, UR10 ;  /* 0x000000ff080073e9 */ /* 0x0009e2000800080a */
[----:B------:R-:W-:Y:S05]  /*4000*/  BRA.U UP0, `(.L_x_68) ;  /* 0xfffffffd00347547 */ /* 0x000fea000b83ffff */
.L_x_65:
[----:B------:R-:W-:Y:S01]  /*4010*/  UIADD3 UR19, UPT, UPT, UR19, 0x1, URZ ;  /* 0x0000000113137890 */ /* 0x000fe2000fffe0ff */
[----:B------:R-:W-:Y:S01]  /*4020*/  LOP3.LUT R8, R8, 0x1, RZ, 0x3c, !PT ;  /* 0x0000000108087812 */ /* 0x000fe200078e3cff */
[----:B------:R-:W-:Y:S02]  /*4030*/  UIADD3 UR9, UPT, UPT, UR9, 0x110, URZ ;  /* 0x0000011009097890 */ /* 0x000fe4000fffe0ff */
[----:B------:R-:W-:-:S04]  /*4040*/  UISETP.NE.AND UP0, UPT, UR19, 0x2, UPT ;  /* 0x000000021300788c */ /* 0x000fc8000bf05270 */
[----:B----4-:R-:W-:Y:S02]  /*4050*/  USEL UR4, URZ, 0x1, UP0 ;  /* 0x00000001ff047887 */ /* 0x010fe40008000000 */
[----:B------:R-:W-:Y:S01]  /*4060*/  USEL UR19, UR19, URZ, UP0 ;  /* 0x000000ff13137287 */ /* 0x000fe20008000000 */
[----:B------:R3:W-:Y:S03]  /*4070*/  UTCBAR [UR9], URZ ;  /* 0x000000ff090073e9 */ /* 0x0007e600080000ff */
[----:B------:R-:W-:Y:S01]  /*4080*/  LOP3.LUT R9, R9, UR4, RZ, 0x3c, !PT ;  /* 0x0000000409097c12 */ /* 0x000fe2000f8e3cff */
[----:B------:R-:W-:Y:S07]  /*4090*/  @P3 BRA `(.L_x_69) ;  /* 0xfffffff800a43947 */ /* 0x000fee000383ffff */
[----:B------:R-:W4:Y:S01]  /*40a0*/  S2UR UR4, SR_CgaCtaId ;  /* 0x00000000000479c3 */ /* 0x000f220000008800 */
[----:B------:R-:W-:Y:S01]  /*40b0*/  ELECT P0, URZ, PT ;  /* 0x0000000000ff782f */ /* 0x000fe20003800000 */
[----:B--2---:R-:W-:Y:S01]  /*40c0*/  IMAD.MOV.U32 R0, RZ, RZ, 0x1 ;  /* 0x00000001ff007424 */ /* 0x004fe200078e00ff */
[----:B------:R-:W-:Y:S01]  /*40d0*/  UIADD3 UR7, UPT, UPT, UR7, 0x120, URZ ;  /* 0x0000012007077890 */ /* 0x000fe2000fffe0ff */
[----:B------:R-:W-:Y:S01]  /*40e0*/  SHF.L.U32 R3, R9, 0x1f, RZ ;  /* 0x0000001f09037819 */ /* 0x000fe200000006ff */
[----:B------:R-:W-:-:S03]  /*40f0*/  UMOV UR5, 0x40 ;  /* 0x0000004000057882 */ /* 0x000fc60000000000 */
[----:B------:R-:W-:Y:S01]  /*4100*/  UVIRTCOUNT.DEALLOC.SMPOOL 0x80 ;  /* 0x000000800000784c */ /* 0x000fe20000000000 */
[----:B----4-:R-:W-:Y:S02]  /*4110*/  ULEA UR4, UR4, UR5, 0x18 ;  /* 0x0000000504047291 */ /* 0x010fe4000f8ec0ff */
[----:B------:R-:W-:-:S07]  /*4120*/  ULEA UR5, UR19, UR7, 0x3 ;  /* 0x0000000713057291 */ /* 0x000fce000f8e18ff */
[----:B------:R2:W-:Y:S02]  /*4130*/  @P0 STS.U8 [UR4+0x1c], R0 ;  /* 0x00001c00ff000988 */ /* 0x0005e40008000004 */
[----:B------:R-:W4:Y:S02]  /*4140*/  SYNCS.PHASECHK.TRANS64.TRYWAIT P0, [UR5], R3 ;  /* 0x00000003ff0075a7 */ /* 0x000f240008001105 */
[----:B--2-4-:R-:W-:Y:S05]  /*4150*/  @!P0 BRA `(.L_x_70) ;  /* 0x0000004400f08947 */ /* 0x014fea0003800000 */
.L_x_159:
[----:B------:R-:W-:-:S04]  /*4160*/  UIADD3 UR6, UPT, UPT, UR19, 0x1, URZ ;  /* 0x0000000113067890 */ /* 0x000fc8000fffe0ff */
[----:B------:R-:W-:-:S04]  /*4170*/  UISETP.NE.AND UP0, UPT, UR6, 0x2, UPT ;  /* 0x000000020600788c */ /* 0x000fc8000bf05270 */
[----:B------:R-:W-:Y:S02]  /*4180*/  USEL UR5, URZ, 0x1, UP0 ;  /* 0x00000001ff057887 */ /* 0x000fe40008000000 */
[----:B------:R-:W-:-:S04]  /*4190*/  USEL UR6, UR6, URZ, UP0 ;  /* 0x000000ff06067287 */ /* 0x000fc80008000000 */
[----:B------:R-:W-:Y:S01]  /*41a0*/  ULEA UR6, UR6, UR7, 0x3 ;  /* 0x0000000706067291 */ /* 0x000fe2000f8e18ff */
[----:B--2---:R-:W-:-:S04]  /*41b0*/  LOP3.LUT R3, R9, UR5, RZ, 0x3c, !PT ;  /* 0x0000000509037c12 */ /* 0x004fc8000f8e3cff */
[----:B------:R-:W-:-:S04]  /*41c0*/  SHF.L.U32 R3, R3, 0x1f, RZ ;  /* 0x0000001f03037819 */ /* 0x000fc800000006ff */
[----:B------:R-:W2:Y:S02]  /*41d0*/  SYNCS.PHASECHK.TRANS64.TRYWAIT P0, [UR6], R3 ;  /* 0x00000003ff0075a7 */ /* 0x000ea40008001106 */
[----:B--2---:R-:W-:Y:S05]  /*41e0*/  @!P0 BRA `(.L_x_71) ;  /* 0x0000004400e48947 */ /* 0x004fea0003800000 */
.L_x_161:
[----:B------:R-:W-:Y:S01]  /*41f0*/  NOP ;  /* 0x0000000000007918 */ /* 0x000fe20000000000 */
[----:B--2---:R-:W2:Y:S01]  /*4200*/  LDS R0, [UR4+0x14] ;  /* 0x00001404ff007984 */ /* 0x004ea20008000800 */
[----:B------:R-:W-:Y:S01]  /*4210*/  LOP3.LUT R2, R2, 0xffff, RZ, 0xc0, !PT ;  /* 0x0000ffff02027812 */ /* 0x000fe200078ec0ff */
[----:B------:R-:W-:Y:S02]  /*4220*/  IMAD.MOV.U32 R3, RZ, RZ, 0xffff ;  /* 0x0000ffffff037424 */ /* 0x000fe400078e00ff */
[----:B------:R-:W-:Y:S01]  /*4230*/  IMAD.MOV.U32 R5, RZ, RZ, 0x1 ;  /* 0x00000001ff057424 */ /* 0x000fe200078e00ff */
[----:B------:R-:W-:-:S04]  /*4240*/  SHF.R.U32.HI R2, RZ, 0x5, R2 ;  /* 0x00000005ff027819 */ /* 0x000fc80000011602 */
[-C--:B------:R-:W-:Y:S02]  /*4250*/  SHF.L.U32 R3, R3, R2.reuse, RZ ;  /* 0x0000000203037219 */ /* 0x080fe400000006ff */
[----:B------:R-:W-:Y:S02]  /*4260*/  SHF.L.U32 R5, R5, R2, RZ ;  /* 0x0000000205057219 */ /* 0x000fe400000006ff */
[----:B--2---:R-:W-:-:S04]  /*4270*/  LOP3.LUT R0, R0, R3, RZ, 0xc0, !PT ;  /* 0x0000000300007212 */ /* 0x004fc800078ec0ff */
[----:B------:R-:W-:-:S13]  /*4280*/  ISETP.NE.AND P0, PT, R0, R3, PT ;  /* 0x000000030000720c */ /* 0x000fda0003f05270 */
[----:B------:R-:W-:Y:S05]  /*4290*/  @P0 BRA `(.L_x_72) ;  /* 0x00000000005c0947 */ /* 0x000fea0003800000 */
[----:B------:R-:W2:Y:S02]  /*42a0*/  LDS R0, [UR4+0x18] ;  /* 0x00001804ff007984 */ /* 0x000ea40008000800 */
[----:B--2---:R-:W-:-:S04]  /*42b0*/  LOP3.LUT R0, R0, R5, RZ, 0xc0, !PT ;  /* 0x0000000500007212 */ /* 0x004fc800078ec0ff */
[----:B------:R-:W-:-:S13]  /*42c0*/  ISETP.NE.AND P0, PT, R0, R5, PT ;  /* 0x000000050000720c */ /* 0x000fda0003f05270 */
[----:B------:R-:W-:Y:S05]  /*42d0*/  @P0 BRA `(.L_x_73) ;  /* 0x0000000000400947 */ /* 0x000fea0003800000 */
[----:B------:R-:W-:Y:S01]  /*42e0*/  R2UR UR8, R3 ;  /* 0x00000000030872ca */ /* 0x000fe200000e0000 */
[----:B------:R-:W2:Y:S01]  /*42f0*/  S2R R2, SR_LANEID ;  /* 0x0000000000027919 */ /* 0x000ea20000000000 */
[----:B------:R-:W-:Y:S01]  /*4300*/  LOP3.LUT R5, RZ, R5, RZ, 0x33, !PT ;  /* 0x00000005ff057212 */ /* 0x000fe200078e33ff */
[----:B------:R-:W-:Y:S02]  /*4310*/  VOTEU.ANY UR7, UPT, PT ;  /* 0x0000000000077886 */ /* 0x000fe400038e0100 */
[----:B------:R-:W-:Y:S01]  /*4320*/  UFLO.U32 UR7, UR7 ;  /* 0x00000007000772bd */ /* 0x000fe200080e0000 */
[----:B------:R-:W4:Y:S07]  /*4330*/  REDUX UR5, R5 ;  /* 0x00000000050573c4 */ /* 0x000f2e0000000000 */
[----:B------:R-:W-:-:S06]  /*4340*/  ULOP3.LUT UR8, URZ, UR8, URZ, 0x33, !UPT ;  /* 0x00000008ff087292 */ /* 0x000fcc000f8e33ff */
[----:B------:R-:W-:-:S04]  /*4350*/  IMAD.U32 R0, RZ, RZ, UR8 ;  /* 0x00000008ff007e24 */ /* 0x000fc8000f8e00ff */
[----:B------:R-:W1:Y:S02]  /*4360*/  REDUX UR6, R0 ;  /* 0x00000000000673c4 */ /* 0x000e640000000000 */
[----:B------:R1:W-:Y:S01]  /*4370*/  UTCATOMSWS.AND URZ, UR8 ;  /* 0x0000000800ff79e3 */ /* 0x0003e20008000000 */
[----:B--2---:R-:W-:Y:S01]  /*4380*/  ISETP.EQ.U32.AND P0, PT, R2, UR7, PT ;  /* 0x0000000702007c0c */ /* 0x004fe2000bf02070 */
[----:B----4-:R-:W-:Y:S02]  /*4390*/  IMAD.U32 R2, RZ, RZ, UR5 ;  /* 0x00000005ff027e24 */ /* 0x010fe4000f8e00ff */
[----:B-1----:R-:W-:-:S10]  /*43a0*/  IMAD.U32 R3, RZ, RZ, UR6 ;  /* 0x00000006ff037e24 */ /* 0x002fd4000f8e00ff */
[----:B------:R1:W-:Y:S04]  /*43b0*/  @P0 ATOMS.AND RZ, [UR4+0x14], R3 ;  /* 0x00001403ffff098c */ /* 0x0003e8000a800004 */
[----:B------:R1:W-:Y:S01]  /*43c0*/  @P0 ATOMS.AND RZ, [UR4+0x18], R2 ;  /* 0x00001802ffff098c */ /* 0x0003e2000a800004 */
[----:B------:R-:W-:Y:S05]  /*43d0*/  BRA `(.L_x_74) ;  /* 0x0000000000147947 */ /* 0x000fea0003800000 */
.L_x_73:
[----:B------:R-:W-:Y:S02]  /*43e0*/  MOV R2, 0x4400 ;  /* 0x0000440000027802 */ /* 0x000fe40000000f00 */
[----:B-1-3-5:R-:W-:Y:S05]  /*43f0*/  CALL.REL.NOINC `($__internal_0_$__cuda_sm10x_tcgen05_guardrail_trap_col_being_dealloced_not_returned_by_alloc) ;  /* 0x00000048005c7944 */ /* 0x02afea0003c00000 */
[----:B------:R-:W-:Y:S05]  /*4400*/  BRA `(.L_x_74) ;  /* 0x0000000000087947 */ /* 0x000fea0003800000 */
.L_x_72:
[----:B------:R-:W-:Y:S02]  /*4410*/  MOV R2, 0x4430 ;  /* 0x0000443000027802 */ /* 0x000fe40000000f00 */
[----:B-1-3-5:R-:W-:Y:S05]  /*4420*/  CALL.REL.NOINC `($__internal_2_$__cuda_sm10x_tcgen05_guardrail_trap_unallocated_columns_being_dealloced) ;  /* 0x0000004800687944 */ /* 0x02afea0003c00000 */
.L_x_74:
[----:B------:R-:W-:Y:S01]  /*4430*/  NOP ;  /* 0x0000000000007918 */ /* 0x000fe20000000000 */
[----:B---3--:R-:W-:Y:S05]  /*4440*/  EXIT ;  /* 0x000000000000794d */ /* 0x008fea0003800000 */
.L_x_58:
[----:B------:R-:W2:Y:S01]  /*4450*/  LDC R78, c[0x0][0x384] ;  /* 0x0000e100ff4e7b82 */ /* 0x000ea20000000800 */
[----:B------:R-:W-:Y:S01]  /*4460*/  UISETP.NE.OR UP6, UPT, UR4, 0x3, !UP6 ;  /* 0x000000030400788c */ /* 0x000fe2000f7c5670 */
[----:B--2---:R-:W-:-:S08]  /*4470*/  IADD3 R78, PT, PT, R78, 0x3f, RZ ;  /* 0x0000003f4e4e7810 */ /* 0x004fd00007ffe0ff */
[----:B------:R-:W-:Y:S05]  /*4480*/  BRA.U UP6, `(.L_x_75) ;  /* 0x00000011068c7547 */ /* 0x000fea000b800000 */
[----:B------:R-:W2:Y:S01]  /*4490*/  LDC R20, c[0x0][0x388] ;  /* 0x0000e200ff147b82 */ /* 0x000ea20000000800 */
[----:B------:R-:W3:Y:S01]  /*44a0*/  LDCU.64 UR6, c[0x0][0x888] ;  /* 0x00011100ff0677ac */ /* 0x000ee20008000a00 */
[----:B------:R-:W-:Y:S01]  /*44b0*/  SHF.R.S32.HI R3, RZ, 0x1f, R78 ;  /* 0x0000001fff037819 */ /* 0x000fe2000001144e */
[----:B------:R-:W-:Y:S01]  /*44c0*/  IMAD.MOV.U32 R38, RZ, RZ, 0x1 ;  /* 0x00000001ff267424 */ /* 0x000fe200078e00ff */
[----:B------:R-:W4:Y:S02]  /*44d0*/  LDCU.64 UR4, c[0x0][0x890] ;  /* 0x00011200ff0477ac */ /* 0x000f240008000a00 */
[----:B------:R-:W-:Y:S01]  /*44e0*/  LEA.HI R32, R3, R78, RZ, 0x6 ;  /* 0x0000004e03207211 */ /* 0x000fe200078f30ff */
[----:B------:R-:W-:Y:S01]  /*44f0*/  IMAD.MOV.U32 R25, RZ, RZ, RZ ;  /* 0x000000ffff197224 */ /* 0x000fe200078e00ff */
[----:B------:R-:W1:Y:S01]  /*4500*/  LDC R0, c[0x0][0xb30] ;  /* 0x0002cc00ff007b82 */ /* 0x000e620000000800 */
[----:B------:R-:W-:Y:S01]  /*4510*/  UMOV UR15, 0x400 ;  /* 0x00000400000f7882 */ /* 0x000fe20000000000 */
[----:B------:R-:W-:Y:S01]  /*4520*/  IMAD.MOV.U32 R24, RZ, RZ, 0x2000 ;  /* 0x00002000ff187424 */ /* 0x000fe200078e00ff */
[----:B------:R-:W-:Y:S01]  /*4530*/  ULEA UR15, UR45, UR15, 0x18 ;  /* 0x0000000f2d0f7291 */ /* 0x000fe2000f8ec0ff */
[----:B------:R-:W-:Y:S01]  /*4540*/  SHF.R.S32.HI R32, RZ, 0x6, R32 ;  /* 0x00000006ff207819 */ /* 0x000fe20000011420 */
[----:B------:R-:W-:-:S02]  /*4550*/  USEL UR16, URZ, 0x1, UP5 ;  /* 0x00000001ff107887 */ /* 0x000fc4000a800000 */
[----:B------:R-:W-:Y:S01]  /*4560*/  UIADD3 UR14, UPT, UPT, UR15, 0x108, URZ ;  /* 0x000001080f0e7890 */ /* 0x000fe2000fffe0ff */
[----:B------:R-:W1:Y:S01]  /*4570*/  LDC R23, c[0x0][0x370] ;  /* 0x0000dc00ff177b82 */ /* 0x000e620000000800 */
[----:B------:R-:W-:Y:S02]  /*4580*/  UPLOP3.LUT UP2, UPT, UPT, UPT, UPT, 0x40, 0x4 ;  /* 0x000000000004789c */ /* 0x000fe40003f4e870 */
[----:B---3--:R-:W-:Y:S02]  /*4590*/  UISETP.NE.U32.AND UP1, UPT, UR6, URZ, UPT ;  /* 0x000000ff0600728c */ /* 0x008fe4000bf25070 */
[----:B------:R-:W-:Y:S02]  /*45a0*/  UPRMT UR14, URZ, 0x654, UR14 ;  /* 0x00000654ff0e7896 */ /* 0x000fe4000800000e */
[----:B------:R-:W-:Y:S01]  /*45b0*/  UISETP.NE.AND.EX UP1, UPT, UR7, URZ, UPT, UP1 ;  /* 0x000000ff0700728c */ /* 0x000fe2000bf25310 */
[----:B------:R-:W3:Y:S01]  /*45c0*/  LDC R2, c[0x0][0xb0c] ;  /* 0x0002c300ff027b82 */ /* 0x000ee20000000800 */
[C---:B--2---:R-:W-:Y:S01]  /*45d0*/  R2UR UR7, R20.reuse ;  /* 0x00000000140772ca */ /* 0x044fe200000e0000 */
[----:B----4-:R-:W-:Y:S01]  /*45e0*/  UISETP.NE.U32.AND UP4, UPT, UR4, URZ, UPT ;  /* 0x000000ff0400728c */ /* 0x010fe2000bf85070 */
[----:B------:R-:W-:Y:S01]  /*45f0*/  R2UR UR6, R20 ;  /* 0x00000000140672ca */ /* 0x000fe200000e0000 */
[----:B------:R-:W-:-:S02]  /*4600*/  UMOV UR17, URZ ;  /* 0x000000ff00117c82 */ /* 0x000fc40008000000 */
[----:B------:R-:W-:Y:S02]  /*4610*/  UISETP.NE.AND.EX UP4, UPT, UR5, URZ, UPT, UP4 ;  /* 0x000000ff0500728c */ /* 0x000fe4000bf85340 */
[----:B------:R-:W2:Y:S01]  /*4620*/  LDC R18, c[0x0][0xb20] ;  /* 0x0002c800ff127b82 */ /* 0x000ea20000000800 */
[----:B-1----:R-:W-:-:S07]  /*4630*/  ISETP.NE.AND P1, PT, R0, 0x1, PT ;  /* 0x000000010000780c */ /* 0x002fce0003f25270 */
[----:B------:R-:W1:Y:S08]  /*4640*/  LDC.64 R36, c[0x0][0x348] ;  /* 0x0000d200ff247b82 */ /* 0x000e700000000a00 */
[----:B------:R-:W4:Y:S08]  /*4650*/  LDC.64 R16, c[0x0][0xb10] ;  /* 0x0002c400ff107b82 */ /* 0x000f300000000a00 */
[----:B------:R-:W1:Y:S08]  /*4660*/  LDC.64 R6, c[0x0][0xb18] ;  /* 0x0002c600ff067b82 */ /* 0x000e700000000a00 */
[----:B------:R-:W1:Y:S08]  /*4670*/  LDC.64 R4, c[0x0][0xb28] ;  /* 0x0002ca00ff047b82 */ /* 0x000e700000000a00 */
[----:B---3--:R-:W1:Y:S02]  /*4680*/  LDC R22, c[0x0][0x374] ;  /* 0x0000dd00ff167b82 */ /* 0x008e640000000800 */
.L_x_84:
[----:B------:R-:W-:Y:S02]  /*4690*/  IABS R14, R32 ;  /* 0x00000020000e7213 */ /* 0x000fe40000000000 */
[----:B------:R-:W-:Y:S02]  /*46a0*/  SHF.L.U32 R0, R25, 0x1f, RZ ;  /* 0x0000001f19007819 */ /* 0x000fe400000006ff */
[----:B---3--:R-:W3:Y:S01]  /*46b0*/  I2F.RP R9, R14 ;  /* 0x0000000e00097306 */ /* 0x008ee20000209400 */
[----:B------:R-:W-:Y:S01]  /*46c0*/  IABS R10, R20 ;  /* 0x00000014000a7213 */ /* 0x000fe20000000000 */
[----:B------:R-:W2:Y:S01]  /*46d0*/  SYNCS.PHASECHK.TRANS64.TRYWAIT P2, [UR15+0x100], R0 ;  /* 0x00010000ff0075a7 */ /* 0x000ea2000804110f */
[----:B------:R-:W-:Y:S02]  /*46e0*/  IABS R12, R32 ;  /* 0x00000020000c7213 */ /* 0x000fe40000000000 */
[----:B------:R-:W-:Y:S05]  /*46f0*/  ISETP.NE.AND P3, PT, R32, RZ, PT ;  /* 0x000000ff2000720c */ /* 0x000fea0003f65270 */
[----:B------:R-:W4:Y:S01]  /*4700*/  I2F.RP R11, R10 ;  /* 0x0000000a000b7306 */ /* 0x000f220000209400 */
[----:B------:R-:W-:Y:S09]  /*4710*/  IMAD.MOV R12, RZ, RZ, -R12 ;  /* 0x000000ffff0c7224 */ /* 0x000ff200078e0a0c */
[----:B---3--:R-:W3:Y:S10]  /*4720*/  MUFU.RCP R3, R9 ;  /* 0x0000000900037308 */ /* 0x008ef40000001000 */
[----:B----4-:R-:W4:Y:S01]  /*4730*/  MUFU.RCP R11, R11 ;  /* 0x0000000b000b7308 */ /* 0x010f220000001000 */
[----:B---3--:R-:W-:Y:S09]  /*4740*/  VIADD R30, R3, 0xffffffe ;  /* 0x0ffffffe031e7836 */ /* 0x008ff20000000000 */
[----:B------:R-:W3:Y:S01]  /*4750*/  F2I.FTZ.U32.TRUNC.NTZ R31, R30 ;  /* 0x0000001e001f7305 */ /* 0x000ee2000021f000 */
[----:B----4-:R-:W-:Y:S09]  /*4760*/  VIADD R9, R11, 0xffffffe ;  /* 0x0ffffffe0b097836 */ /* 0x010ff20000000000 */
[----:B------:R-:W4:Y:S01]  /*4770*/  F2I.FTZ.U32.TRUNC.NTZ R9, R9 ;  /* 0x0000000900097305 */ /* 0x000f22000021f000 */
[--C-:B---3--:R-:W-:Y:S02]  /*4780*/  IMAD.MOV R3, RZ, RZ, -R31.reuse ;  /* 0x000000ffff037224 */ /* 0x108fe400078e0a1f */
[----:B------:R-:W-:Y:S02]  /*4790*/  IMAD.MOV.U32 R30, RZ, RZ, RZ ;  /* 0x000000ffff1e7224 */ /* 0x000fe400078e00ff */
[----:B------:R-:W-:Y:S01]  /*47a0*/  IMAD R28, R3, R14, RZ ;  /* 0x0000000e031c7224 */ /* 0x000fe200078e02ff */
[----:B------:R-:W-:Y:S03]  /*47b0*/  IABS R3, R19 ;  /* 0x0000001300037213 */ /* 0x000fe60000000000 */
[----:B------:R-:W-:Y:S06]  /*47c0*/  IMAD.HI.U32 R28, R31, R28, R30 ;  /* 0x0000001c1f1c7227 */ /* 0x000fec00078e001e */
[----:B------:R-:W-:Y:S04]  /*47d0*/  IMAD.HI.U32 R27, R28, R3, RZ ;  /* 0x000000031c1b7227 */ /* 0x000fe800078e00ff */
[----:B------:R-:W-:Y:S05]  /*47e0*/  IMAD R3, R27, R12, R3 ;  /* 0x0000000c1b037224 */ /* 0x000fea00078e0203 */
[----:B------:R-:W-:Y:S11]  /*47f0*/  ISETP.GT.U32.AND P0, PT, R14, R3, PT ;  /* 0x000000030e00720c */ /* 0x000ff60003f04070 */
[----:B------:R-:W-:Y:S02]  /*4800*/  @!UPT UIADD3 URZ, UPT, UPT, URZ, URZ, URZ ;  /* 0x000000fffffff290 */ /* 0x000fe4000fffe0ff */
[-C--:B------:R-:W-:Y:S01]  /*4810*/  @!P0 IADD3 R3, PT, PT, R3, -R14.reuse, RZ ;  /* 0x8000000e03038210 */ /* 0x080fe20007ffe0ff */
[----:B------:R-:W-:Y:S03]  /*4820*/  @!P0 VIADD R27, R27, 0x1 ;  /* 0x000000011b1b8836 */ /* 0x000fe60000000000 */
[----:B------:R-:W-:Y:S02]  /*4830*/  ISETP.GE.U32.AND P4, PT, R3, R14, PT ;  /* 0x0000000e0300720c */ /* 0x000fe40003f86070 */
[----:B------:R-:W-:Y:S04]  /*4840*/  LOP3.LUT R3, R19, R32, RZ, 0x3c, !PT ;  /* 0x0000002013037212 */ /* 0x000fe800078e3cff */
[----:B------:R-:W-:Y:S07]  /*4850*/  ISETP.GE.AND P0, PT, R3, RZ, PT ;  /* 0x000000ff0300720c */ /* 0x000fee0003f06270 */
[----:B------:R-:W-:Y:S01]  /*4860*/  @P4 IADD3 R27, PT, PT, R27, 0x1, RZ ;  /* 0x000000011b1b4810 */ /* 0x000fe20007ffe0ff */
[----:B--2-4-:R-:W-:Y:S06]  /*4870*/  @!P2 BRA `(.L_x_76) ;  /* 0x000000400058a947 */ /* 0x014fec0003800000 */
.L_x_163:
[----:B------:R-:W-:Y:S01]  /*4880*/  MOV R15, R9 ;  /* 0x00000009000f7202 */ /* 0x000fe20000000f00 */
[----:B------:R-:W3:Y:S01]  /*4890*/  LDS.128 R28, [UR15+0x140] ;  /* 0x0001400fff1c7984 */ /* 0x000ee20008000c00 */
[----:B--2---:R-:W-:Y:S02]  /*48a0*/  IMAD.MOV R0, RZ, RZ, -R9 ;  /* 0x000000ffff007224 */ /* 0x004fe400078e0a09 */
[----:B------:R-:W-:Y:S01]  /*48b0*/  @!P0 IMAD.MOV R27, RZ, RZ, -R27 ;  /* 0x000000ffff1b8224 */ /* 0x000fe200078e0a1b */
[----:B------:R-:W-:Y:S01]  /*48c0*/  @!P3 LOP3.LUT R27, RZ, R32, RZ, 0x33, !PT ;  /* 0x00000020ff1bb212 */ /* 0x000fe200078e33ff */
[----:B------:R-:W-:Y:S01]  /*48d0*/  IMAD R34, R0, R10, RZ ;  /* 0x0000000a00227224 */ /* 0x000fe200078e02ff */
[----:B------:R-:W-:Y:S01]  /*48e0*/  ISETP.GE.AND P0, PT, R26, 0x1, PT ;  /* 0x000000011a00780c */ /* 0x000fe20003f06270 */
[----:B------:R-:W-:Y:S01]  /*48f0*/  IMAD.MOV.U32 R14, RZ, RZ, RZ ;  /* 0x000000ffff0e7224 */ /* 0x000fe200078e00ff */
[----:B------:R-:W-:Y:S01]  /*4900*/  IABS R3, R27 ;  /* 0x0000001b00037213 */ /* 0x000fe20000000000 */
[----:B------:R-:W-:Y:S01]  /*4910*/  @!PT LDS RZ, [RZ] ;  /* 0x00000000fffff984 */ /* 0x000fe20000000800 */
[----:B------:R-:W-:Y:S01]  /*4920*/  @!PT LDS RZ, [RZ] ;  /* 0x00000000fffff984 */ /* 0x000fe20000000800 */
[----:B------:R-:W-:Y:S01]  /*4930*/  @!PT LDS RZ, [RZ] ;  /* 0x00000000fffff984 */ /* 0x000fe20000000800 */
[----:B------:R-:W-:Y:S01]  /*4940*/  @!PT LDS RZ, [RZ] ;  /* 0x00000000fffff984 */ /* 0x000fe20000000800 */
[----:B------:R2:W-:Y:S06]  /*4950*/  MEMBAR.ALL.CTA ;  /* 0x0000000000007992 */ /* 0x0005ec0000008000 */
[----:B--2---:R-:W2:Y:S01]  /*4960*/  FENCE.VIEW.ASYNC.S ;  /* 0x00000000000073c6 */ /* 0x004ea20000000000 */
[----:B-----5:R-:W-:Y:S01]  /*4970*/  LOP3.LUT R33, R27, R20, RZ, 0x3c, !PT ;  /* 0x000000141b217212 */ /* 0x020fe200078e3cff */
[----:B------:R-:W-:Y:S06]  /*4980*/  IMAD.HI.U32 R34, R9, R34, R14 ;  /* 0x0000002209227227 */ /* 0x000fec00078e000e */
[----:B------:R-:W-:Y:S04]  /*4990*/  IMAD.HI.U32 R34, R34, R3, RZ ;  /* 0x0000000322227227 */ /* 0x000fe800078e00ff */
[----:B------:R-:W-:Y:S04]  /*49a0*/  IMAD.MOV R0, RZ, RZ, -R34 ;  /* 0x000000ffff007224 */ /* 0x000fe800078e0a22 */
[C---:B------:R-:W-:Y:S05]  /*49b0*/  IMAD R3, R10.reuse, R0, R3 ;  /* 0x000000000a037224 */ /* 0x040fea00078e0203 */
[----:B------:R-:W-:Y:S01]  /*49c0*/  ISETP.GT.U32.AND P4, PT, R10, R3, PT ;  /* 0x000000030a00720c */ /* 0x000fe20003f84070 */
[----:B--2---:R-:W-:Y:S01]  /*49d0*/  SYNCS.ARRIVE.TRANS64.RED.A1T0 RZ, [UR14], RZ ;  /* 0x000000ffffff79a7 */ /* 0x004fe2000810040e */
[----:B---3--:R-:W-:Y:S11]  /*49e0*/  LOP3.LUT P3, RZ, R30, 0x1, RZ, 0xc0, !PT ;  /* 0x000000011eff7812 */ /* 0x008ff6000786c0ff */
[-C--:B------:R-:W-:Y:S04]  /*49f0*/  @!P4 IADD3 R3, PT, PT, R3, -R10.reuse, RZ ;  /* 0x8000000a0303c210 */ /* 0x080fe80007ffe0ff */
[----:B------:R-:W-:Y:S02]  /*4a00*/  ISETP.GE.U32.AND P5, PT, R3, R10, PT ;  /* 0x0000000a0300720c */ /* 0x000fe40003fa6070 */
[----:B------:R-:W-:Y:S02]  /*4a10*/  @P3 MOV R13, R28 ;  /* 0x0000001c000d3202 */ /* 0x000fe40000000f00 */
[----:B------:R-:W-:Y:S01]  /*4a20*/  @P3 LOP3.LUT R8, R29, 0xffff, RZ, 0xc0, !PT ;  /* 0x0000ffff1d083812 */ /* 0x000fe200078ec0ff */
[----:B------:R-:W-:Y:S08]  /*4a30*/  @!P0 BRA `(.L_x_77) ;  /* 0x0000000000a48947 */ /* 0x000ff00003800000 */
[----:B-1----:R-:W-:Y:S01]  /*4a40*/  IMAD.HI.U32 R39, R22, R7, RZ ;  /* 0x0000000716277227 */ /* 0x002fe200078e00ff */
[----:B------:R-:W-:Y:S02]  /*4a50*/  ISETP.NE.AND P0, PT, R6, 0x1, PT ;  /* 0x000000010600780c */ /* 0x000fe40003f05270 */
[----:B------:R-:W-:Y:S01]  /*4a60*/  ISETP.NE.AND P2, PT, R26, 0x1, PT ;  /* 0x000000011a00780c */ /* 0x000fe20003f45270 */
[----:B------:R-:W-:Y:S01]  /*4a70*/  IMAD.HI.U32 R40, R23, R16, RZ ;  /* 0x0000001017287227 */ /* 0x000fe200078e00ff */
[----:B------:R-:W-:Y:S02]  /*4a80*/  SHF.R.U32.HI R39, RZ, R18, R39 ;  /* 0x00000012ff277219 */ /* 0x000fe40000011627 */
[----:B------:R-:W-:Y:S01]  /*4a90*/  ISETP.NE.AND P6, PT, R2, 0x1, PT ;  /* 0x000000010200780c */ /* 0x000fe20003fc5270 */
[----:B------:R-:W-:Y:S01]  /*4aa0*/  IMAD.HI.U32 R42, R13, R16, RZ ;  /* 0x000000100d2a7227 */ /* 0x000fe200078e00ff */
[----:B------:R-:W-:Y:S02]  /*4ab0*/  SHF.R.U32.HI R40, RZ, R17, R40 ;  /* 0x00000011ff287219 */ /* 0x000fe40000011628 */
[----:B------:R-:W-:Y:S01]  /*4ac0*/  SEL R3, R22, R39, !P0 ;  /* 0x0000002716037207 */ /* 0x000fe20004000000 */
[C---:B------:R-:W-:Y:S01]  /*4ad0*/  IMAD.HI.U32 R39, R8.reuse, R7, RZ ;  /* 0x0000000708277227 */ /* 0x040fe200078e00ff */
[----:B------:R-:W-:Y:S02]  /*4ae0*/  SEL R11, R23, R40, !P6 ;  /* 0x00000028170b7207 */ /* 0x000fe40007000000 */
[----:B------:R-:W-:Y:S01]  /*4af0*/  SHF.R.U32.HI R42, RZ, R17, R42 ;  /* 0x00000011ff2a7219 */ /* 0x000fe2000001162a */
[----:B------:R-:W-:Y:S01]  /*4b00*/  IMAD.HI.U32 R44, R3, R4, RZ ;  /* 0x00000004032c7227 */ /* 0x000fe200078e00ff */
[----:B------:R-:W-:Y:S03]  /*4b10*/  SHF.R.U32.HI R39, RZ, R18, R39 ;  /* 0x00000012ff277219 */ /* 0x000fe60000011627 */
[----:B------:R-:W-:Y:S01]  /*4b20*/  IMAD.HI.U32 R40, R11, R4, RZ ;  /* 0x000000040b287227 */ /* 0x000fe200078e00ff */
[----:B------:R-:W-:Y:S02]  /*4b30*/  @P2 SHF.R.U32.HI R3, RZ, R5, R44 ;  /* 0x00000005ff032219 */ /* 0x000fe4000001162c */
[----:B------:R-:W-:Y:S02]  /*4b40*/  SEL R9, R8, R39, !P0 ;  /* 0x0000002708097207 */ /* 0x000fe40004000000 */
[----:B------:R-:W-:Y:S01]  /*4b50*/  @P2 SHF.R.U32.HI R11, RZ, R5, R40 ;  /* 0x00000005ff0b2219 */ /* 0x000fe20000011628 */
[C---:B------:R-:W-:Y:S01]  /*4b60*/  IMAD R10, R26.reuse, R3, RZ ;  /* 0x000000031a0a7224 */ /* 0x040fe200078e02ff */
[----:B------:R-:W-:Y:S01]  /*4b70*/  SEL R3, R13, R42, !P6 ;  /* 0x0000002a0d037207 */ /* 0x000fe20007000000 */
[C---:B------:R-:W-:Y:S03]  /*4b80*/  IMAD.HI.U32 R14, R9.reuse, R4, RZ ;  /* 0x00000004090e7227 */ /* 0x040fe600078e00ff */
[----:B------:R-:W-:Y:S01]  /*4b90*/  ISETP.GE.AND P0, PT, R9, R10, PT ;  /* 0x0000000a0900720c */ /* 0x000fe20003f06270 */
[C---:B------:R-:W-:Y:S01]  /*4ba0*/  IMAD R12, R26.reuse, R11, RZ ;  /* 0x0000000b1a0c7224 */ /* 0x040fe200078e02ff */
[-C--:B------:R-:W-:Y:S04]  /*4bb0*/  SHF.R.U32.HI R14, RZ, R5.reuse, R14 ;  /* 0x00000005ff0e7219 */ /* 0x080fe8000001160e */
[----:B------:R-:W-:Y:S02]  /*4bc0*/  ISETP.GE.OR P0, PT, R3, R12, P0 ;  /* 0x0000000c0300720c */ /* 0x000fe40000706670 */
[----:B------:R-:W-:Y:S05]  /*4bd0*/  SEL R15, R9, R14, !P2 ;  /* 0x0000000e090f7207 */ /* 0x000fea0005000000 */
[----:B------:R-:W-:Y:S04]  /*4be0*/  IMAD.MOV R14, RZ, RZ, -R15 ;  /* 0x000000ffff0e7224 */ /* 0x000fe800078e0a0f */
[----:B------:R-:W-:Y:S02]  /*4bf0*/  IMAD R14, R26, R14, R9 ;  /* 0x0000000e1a0e7224 */ /* 0x000fe400078e0209 */
[C---:B------:R-:W-:Y:S05]  /*4c00*/  @!P0 IMAD.HI.U32 R10, R3.reuse, R4, RZ ;  /* 0x00000004030a8227 */ /* 0x040fea00078e00ff */
[----:B------:R-:W-:Y:S04]  /*4c10*/  @!P0 SHF.R.U32.HI R10, RZ, R5, R10 ;  /* 0x00000005ff0a8219 */ /* 0x000fe8000001160a */
[----:B------:R-:W-:Y:S01]  /*4c20*/  @!P0 SEL R0, R3, R10, !P2 ;  /* 0x0000000a03008207 */ /* 0x000fe20005000000 */
[----:B------:R-:W-:Y:S03]  /*4c30*/  IMAD.MOV R10, RZ, RZ, -R3 ;  /* 0x000000ffff0a7224 */ /* 0x000fe600078e0a03 */
[----:B------:R-:W-:Y:S01]  /*4c40*/  @!P0 IADD3 R15, PT, PT, R15, -R0, RZ ;  /* 0x800000000f0f8210 */ /* 0x000fe20007ffe0ff */
[----:B------:R-:W-:Y:S01]  /*4c50*/  @!P0 IMAD R0, R11, R14, R0 ;  /* 0x0000000e0b008224 */ /* 0x000fe200078e0200 */
[----:B------:R-:W-:Y:S01]  /*4c60*/  IADD3 R11, PT, PT, -R9, RZ, RZ ;  /* 0x000000ff090b7210 */ /* 0x000fe20007ffe1ff */
[----:B------:R-:W-:Y:S02]  /*4c70*/  IMAD R13, R2, R10, R13 ;  /* 0x0000000a020d7224 */ /* 0x000fe400078e020d */
[----:B------:R-:W-:Y:S02]  /*4c80*/  @!P0 IMAD R9, R15, R26, R3 ;  /* 0x0000001a0f098224 */ /* 0x000fe400078e0203 */
[----:B------:R-:W-:Y:S02]  /*4c90*/  @!P0 IMAD.MOV.U32 R3, RZ, RZ, R0 ;  /* 0x000000ffff038224 */ /* 0x000fe400078e0000 */
[----:B------:R-:W-:Y:S02]  /*4ca0*/  IMAD R8, R6, R11, R8 ;  /* 0x0000000b06087224 */ /* 0x000fe400078e0208 */
[----:B------:R-:W-:Y:S02]  /*4cb0*/  IMAD R13, R3, R2, R13 ;  /* 0x00000002030d7224 */ /* 0x000fe400078e020d */
[----:B------:R-:W-:Y:S02]  /*4cc0*/  IMAD R8, R9, R6, R8 ;  /* 0x0000000609087224 */ /* 0x000fe400078e0208 */
.L_x_77:
[----:B------:R-:W-:Y:S05]  /*4cd0*/  BRA.U UP2, `(.L_x_78) ;  /* 0x0000000102107547 */ /* 0x000fea000b800000 */
[----:B------:R-:W-:Y:S04]  /*4ce0*/  MOV R0, UR16 ;  /* 0x0000001000007c02 */ /* 0x000fe80008000f00 */
[----:B------:R-:W-:Y:S04]  /*4cf0*/  SHF.L.U32 R3, R0, 0x1f, RZ ;  /* 0x0000001f00037819 */ /* 0x000fe800000006ff */
[----:B------:R-:W2:Y:S02]  /*4d00*/  SYNCS.PHASECHK.TRANS64.TRYWAIT P0, [UR15+0xf8], R3 ;  /* 0x0000f803ff0075a7 */ /* 0x000ea4000800110f */
[----:B--2---:R-:W-:Y:S05]  /*4d10*/  @!P0 BRA `(.L_x_79) ;  /* 0x0000003c00488947 */ /* 0x004fea0003800000 */
.L_x_78:
[----:B------:R-:W-:Y:S01]  /*4d20*/  R2UR UR8, R33 ;  /* 0x00000000210872ca */ /* 0x000fe200000e0000 */
[----:B------:R-:W-:Y:S01]  /*4d30*/  @!P4 VIADD R34, R34, 0x1 ;  /* 0x000000012222c836 */ /* 0x000fe20000000000 */
[----:B------:R-:W-:Y:S01]  /*4d40*/  ISETP.NE.AND P0, PT, R20, RZ, PT ;  /* 0x000000ff1400720c */ /* 0x000fe20003f05270 */
[----:B--2---:R-:W-:Y:S01]  /*4d50*/  IMAD.MOV R0, RZ, RZ, -R27 ;  /* 0x000000ffff007224 */ /* 0x004fe200078e0a1b */
[----:B------:R-:W-:Y:S01]  /*4d60*/  R2UR UR11, R21 ;  /* 0x00000000150b72ca */ /* 0x000fe200000e0000 */
[----:B------:R-:W-:Y:S01]  /*4d70*/  @P5 VIADD R34, R34, 0x1 ;  /* 0x0000000122225836 */ /* 0x000fe20000000000 */
[----:B------:R-:W-:Y:S01]  /*4d80*/  R2UR UR12, R27 ;  /* 0x000000001b0c72ca */ /* 0x000fe200000e0000 */
[----:B------:R-:W-:Y:S01]  /*4d90*/  IMAD R19, R32, R0, R19 ;  /* 0x0000000020137224 */ /* 0x000fe200078e0213 */
[----:B------:R-:W-:Y:S02]  /*4da0*/  ISETP.NE.U32.AND P2, PT, RZ, UR4, PT ;  /* 0x00000004ff007c0c */ /* 0x000fe4000bf45070 */
[----:B------:R-:W-:Y:S02]  /*4db0*/  R2UR UR13, R34 ;  /* 0x00000000220d72ca */ /* 0x000fe400000e0000 */
[----:B------:R-:W-:Y:S01]  /*4dc0*/  R2UR UR10, R19 ;  /* 0x00000000130a72ca */ /* 0x000fe200000e0000 */
[----:B------:R-:W-:Y:S01]  /*4dd0*/  UISETP.GE.AND UP3, UPT, UR8, URZ, UPT ;  /* 0x000000ff0800728c */ /* 0x000fe2000bf66270 */
[----:B------:R-:W-:Y:S01]  /*4de0*/  ISETP.NE.AND.EX P2, PT, RZ, UR5, PT, P2 ;  /* 0x00000005ff007c0c */ /* 0x000fe2000bf45320 */
[----:B------:R-:W-:Y:S02]  /*4df0*/  VOTEU.ALL UP2, P0 ;  /* 0x0000000000ff7886 */ /* 0x000fe40000040000 */
[----:B------:R-:W-:Y:S07]  /*4e00*/  USHF.L.U32 UR11, UR11, 0x6, URZ ;  /* 0x000000060b0b7899 */ /* 0x000fee00080006ff */
[----:B------:R-:W-:Y:S02]  /*4e10*/  @!UP3 UIADD3 UR13, UPT, UPT, -UR13, URZ, URZ ;  /* 0x000000ff0d0db290 */ /* 0x000fe4000fffe1ff */
[----:B------:R-:W-:Y:S02]  /*4e20*/  @!UP2 ULOP3.LUT UR13, URZ, UR7, URZ, 0x33, !UPT ;  /* 0x00000007ff0da292 */ /* 0x000fe4000f8e33ff */
[----:B------:R-:W-:Y:S04]  /*4e30*/  USHF.L.U32 UR10, UR10, 0x6, URZ ;  /* 0x000000060a0a7899 */ /* 0x000fe800080006ff */
[----:B------:R-:W-:Y:S05]  /*4e40*/  IMAD R0, RZ, RZ, -UR13 ;  /* 0x8000000dff007e24 */ /* 0x000fea000f8e02ff */
[----:B------:R-:W-:Y:S11]  /*4e50*/  R2UR UR8, R0 ;  /* 0x00000000000872ca */ /* 0x000ff600000e0000 */
[----:B------:R-:W-:Y:S02]  /*4e60*/  @!UPT UIADD3 URZ, UPT, UPT, URZ, URZ, URZ ;  /* 0x000000fffffff290 */ /* 0x000fe4000fffe0ff */
[----:B------:R-:W-:Y:S01]  /*4e70*/  UIMAD UR12, UR6, UR8, UR12 ;  /* 0x00000008060c72a4 */ /* 0x000fe2000f8e020c */
[----:B------:R-:W-:Y:S11]  /*4e80*/  BRA.U !UP4, `(.L_x_80) ;  /* 0x000000010c347547 */ /* 0x000ff6000b800000 */
[----:B------:R-:W-:Y:S01]  /*4e90*/  UPLOP3.LUT UP0, UPT, UPT, UPT, UP1, 0x80, 0x8 ;  /* 0x000000000008789c */ /* 0x000fe20003f0f010 */
[----:B------:R-:W-:Y:S02]  /*4ea0*/  HFMA2 R0, -RZ, RZ, 0, 5.9604644775390625e-08 ;  /* 0x00000001ff007431 */ /* 0x000fe400000001ff */
[----:B------:R-:W-:Y:S03]  /*4eb0*/  IMAD.MOV.U32 R67, RZ, RZ, 0x1 ;  /* 0x00000001ff437424 */ /* 0x000fe600078e00ff */
[----:B------:R-:W-:Y:S05]  /*4ec0*/  PLOP3.LUT P0, PT, PT, PT, UP0, 0x80, 0x8 ;  /* 0x000000000008781c */ /* 0x000fea0003f0f008 */
[----:B------:R-:W2:Y:S01]  /*4ed0*/  @UP0 LDCU.64 UR18, c[0x0][0x888] ;  /* 0x00011100ff1207ac */ /* 0x000ea20008000a00 */
[----:B------:R-:W-:Y:S07]  /*4ee0*/  @UP0 UIMAD UR8, UR48, UR4, URZ ;  /* 0x00000004300802a4 */ /* 0x000fee000f8e02ff */
[----:B------:R-:W-:Y:S01]  /*4ef0*/  @!P0 PRMT R67, R0, 0x7610, R67 ;  /* 0x0000761000438816 */ /* 0x000fe20000000043 */
[----:B--2---:R-:W-:Y:S03]  /*4f00*/  @UP0 UIMAD.WIDE UR18, UR8, 0x4, UR18 ;  /* 0x00000004081208a5 */ /* 0x004fe6000f8e0212 */
[----:B------:R-:W2:Y:S03]  /*4f10*/  @!UP0 LDCU UR8, c[0x0][0x880] ;  /* 0x00011000ff0887ac */ /* 0x000ea60008000800 */
[----:B------:R-:W-:Y:S01]  /*4f20*/  IMAD.U32 R10, RZ, RZ, UR18 ;  /* 0x00000012ff0a7e24 */ /* 0x000fe2000f8e00ff */
[----:B------:R-:W-:Y:S05]  /*4f30*/  MOV R11, UR19 ;  /* 0x00000013000b7c02 */ /* 0x000fea0008000f00 */
[----:B------:R3:W5:Y:S02]  /*4f40*/  @P0 LDG.E R35, desc[UR46][R10.64] ;  /* 0x0000002e0a230981 */ /* 0x000764000c1e1900 */
[----:B--23--:R-:W-:Y:S07]  /*4f50*/  @!P0 IMAD.U32 R35, RZ, RZ, UR8 ;  /* 0x00000008ff238e24 */ /* 0x00cfee000f8e00ff */
.L_x_80:
[----:B-----5:R-:W-:Y:S01]  /*4f60*/  @!P2 FSETP.EQ.AND P0, PT, R35, RZ, PT ;  /* 0x000000ff2300a20b */ /* 0x020fe20003f02000 */
[----:B------:R-:W-:Y:S01]  /*4f70*/  @!UPT UIADD3 URZ, UPT, UPT, URZ, URZ, URZ ;  /* 0x000000fffffff290 */ /* 0x000fe2000fffe0ff */
[----:B------:R-:W-:Y:S11]  /*4f80*/  @!P2 BRA `(.L_x_81) ;  /* 0x000000000014a947 */ /* 0x000ff60003800000 */
[----:B------:R-:W-:Y:S02]  /*4f90*/  LOP3.LUT P2, RZ, R67, 0xff, RZ, 0xc0, !PT ;  /* 0x000000ff43ff7812 */ /* 0x000fe4000784c0ff */
[----:B------:R-:W-:Y:S04]  /*4fa0*/  PLOP3.LUT P0, PT, PT, PT, UP0, 0x80, 0x8 ;  /* 0x000000000008781c */ /* 0x000fe80003f0f008 */
[----:B------:R-:W-:Y:S07]  /*4fb0*/  PLOP3.LUT P0, PT, P0, PT, PT, 0x8, 0x80 ;  /* 0x000000000080781c */ /* 0x000fee000070e170 */
[----:B------:R-:W-:Y:S11]  /*4fc0*/  @P2 FSETP.EQ.AND P0, PT, R35, RZ, PT ;  /* 0x000000ff2300220b */ /* 0x000ff60003f02000 */
[----:B------:R-:W-:Y:S02]  /*4fd0*/  @!UPT UIADD3 URZ, UPT, UPT, URZ, URZ, URZ ;  /* 0x000000fffffff290 */ /* 0x000fe4000fffe0ff */
.L_x_81:
[----:B------:R-:W-:Y:S01]  /*4fe0*/  ULEA UR19, UR17, UR15, 0x3 ;  /* 0x0000000f11137291 */ /* 0x000fe2000f8e18ff */
[----:B------:R-:W-:Y:S02]  /*4ff0*/  SHF.L.U32 R3, R38, 0x1f, RZ ;  /* 0x0000001f26037819 */ /* 0x000fe400000006ff */
[----:B------:R-:W-:Y:S04]  /*5000*/  ELECT P4, URZ, PT ;  /* 0x0000000000ff782f */ /* 0x000fe80003880000 */
[----:B------:R-:W-:Y:S02]  /*5010*/  PLOP3.LUT P4, PT, P0, P4, PT, 0xf2, 0x2f ;  /* 0x00000000002f781c */ /* 0x000fe40000789e72 */
[----:B------:R-:W2:Y:S11]  /*5020*/  SYNCS.PHASECHK.TRANS64.TRYWAIT P2, [UR19+0xd8], R3 ;  /* 0x0000d803ff0075a7 */ /* 0x000eb60008041113 */
[----:B-1----:R-:W-:Y:S05]  /*5030*/  @!P4 IADD3 R19, P0, PT, R36, 0x580, RZ ;  /* 0x000005802413c810 */ /* 0x002fea0007f1e0ff */
[----:B------:R-:W-:Y:S01]  /*5040*/  @!P4 IMAD.X R12, RZ, RZ, R37, P0 ;  /* 0x000000ffff0cc224 */ /* 0x000fe200000e0625 */
[----:B--2---:R-:W-:Y:S07]  /*5050*/  @!P2 BRA `(.L_x_82) ;  /* 0x000000380090a947 */ /* 0x004fee0003800000 */
.L_x_166:
[----:B------:R-:W2:Y:S01]  /*5060*/  LDC.64 R14, c[0x0][0xb10] ;  /* 0x0002c400ff0e7b82 */ /* 0x000ea20000000a00 */
[----:B------:R-:W-:Y:S01]  /*5070*/  @!P4 R2UR UR8, R12 ;  /* 0x000000000c08c2ca */ /* 0x000fe200000e0000 */
[----:B------:R-:W-:Y:S01]  /*5080*/  VOTEU.ALL UP3, P4 ;  /* 0x0000000000ff7886 */ /* 0x000fe20002060000 */
[----:B------:R-:W-:Y:S01]  /*5090*/  @!P4 R2UR UR9, R19 ;  /* 0x000000001309c2ca */ /* 0x000fe200000e0000 */
[----:B------:R-:W-:Y:S01]  /*50a0*/  VOTEU.ALL UP2, P4 ;  /* 0x0000000000ff7886 */ /* 0x000fe20002040000 */
[----:B------:R-:W-:Y:S03]  /*50b0*/  @!P4 IMAD.MOV.U32 R19, RZ, RZ, 0x2000 ;  /* 0x00002000ff13c424 */ /* 0x000fe600078e00ff */
[----:B------:R-:W3:Y:S01]  /*50c0*/  LDC.64 R10, c[0x0][0xb18] ;  /* 0x0002c600ff0a7b82 */ /* 0x000ee20000000a00 */
[----:B------:R-:W-:Y:S01]  /*50d0*/  UMOV UR24, 0x0 ;  /* 0x0000000000187882 */ /* 0x000fe20000000000 */
[----:B------:R-:W-:Y:S01]  /*50e0*/  UMOV UR25, 0x10000000 ;  /* 0x1000000000197882 */ /* 0x000fe20000000000 */
[----:B------:R-:W-:Y:S01]  /*50f0*/  UIADD3 UR18, UPT, UPT, UR17, 0x1, URZ ;  /* 0x0000000111127890 */ /* 0x000fe2000fffe0ff */
[----:B------:R-:W-:Y:S04]  /*5100*/  @P3 SHF.R.U32.HI R28, RZ, 0x10, R29 ;  /* 0x00000010ff1c3819 */ /* 0x000fe8000001161d */
[----:B-1----:R-:W1:Y:S01]  /*5110*/  @!P1 LDC R0, c[0x0][0xb20] ;  /* 0x0002c800ff009b82 */ /* 0x002e620000000800 */
[----:B------:R-:W-:Y:S01]  /*5120*/  UISETP.NE.AND UP5, UPT, UR18, 0x3, UPT ;  /* 0x000000031200788c */ /* 0x000fe2000bfa5270 */
[----:B------:R-:W-:Y:S01]  /*5130*/  IMAD.U32 R41, RZ, RZ, UR8 ;  /* 0x00000008ff297e24 */ /* 0x000fe2000f8e00ff */
[----:B------:R-:W-:Y:S05]  /*5140*/  @!UP3 ULEA UR8, UR17, UR15, 0xd ;  /* 0x0000000f1108b291 */ /* 0x000fea000f8e68ff */
[----:B------:R-:W4:Y:S01]  /*5150*/  @!P1 LDC R3, c[0x0][0xb0c] ;  /* 0x0002c300ff039b82 */ /* 0x000f220000000800 */
[----:B------:R-:W-:Y:S01]  /*5160*/  IMAD.U32 R40, RZ, RZ, UR9 ;  /* 0x00000009ff287e24 */ /* 0x000fe2000f8e00ff */
[----:B------:R-:W-:Y:S01]  /*5170*/  UIADD3 UR9, UPT, UPT, UR19, 0xc0, URZ ;  /* 0x000000c013097890 */ /* 0x000fe2000fffe0ff */
[----:B------:R-:W-:Y:S01]  /*5180*/  @!P4 R2UR UR23, R41 ;  /* 0x000000002917c2ca */ /* 0x000fe200000e0000 */
[----:B------:R-:W-:Y:S01]  /*5190*/  @!UP3 UIADD3 UR8, UPT, UPT, UR8, 0x400, URZ ;  /* 0x000004000808b890 */ /* 0x000fe2000fffe0ff */
[----:B------:R-:W-:Y:S01]  /*51a0*/  @P3 R2UR UR48, R28 ;  /* 0x000000001c3032ca */ /* 0x000fe200000e0000 */
[----:B------:R-:W-:Y:S01]  /*51b0*/  UPRMT UR21, UR45, 0x654, UR9 ;  /* 0x000006542d157896 */ /* 0x000fe20008000009 */
[----:B------:R-:W-:Y:S01]  /*51c0*/  @!P4 R2UR UR22, R40 ;  /* 0x000000002816c2ca */ /* 0x000fe200000e0000 */
[----:B------:R-:W-:Y:S02]  /*51d0*/  USEL UR20, URZ, 0x1, UP5 ;  /* 0x00000001ff147887 */ /* 0x000fe4000a800000 */
[----:B------:R-:W-:Y:S04]  /*51e0*/  USEL UR18, UR18, URZ, UP5 ;  /* 0x000000ff12127287 */ /* 0x000fe8000a800000 */
[----:B------:R-:W-:Y:S01]  /*51f0*/  ULEA UR17, UR18, UR15, 0x3 ;  /* 0x0000000f12117291 */ /* 0x000fe2000f8e18ff */
[----:B------:R-:W-:Y:S04]  /*5200*/  LOP3.LUT R38, R38, UR20, RZ, 0x3c, !PT ;  /* 0x0000001426267c12 */ /* 0x000fe8000f8e3cff */
[----:B------:R-:W-:Y:S01]  /*5210*/  SHF.L.U32 R12, R38, 0x1f, RZ ;  /* 0x0000001f260c7819 */ /* 0x000fe200000006ff */
[----:B------:R1:W-:Y:S01]  /*5220*/  @!UP2 UTMALDG.4D [UR8], [UR22], desc[UR24] ;  /* 0x000018081600a5b4 */ /* 0x0003e20008019000 */
[----:B------:R1:W-:Y:S01]  /*5230*/  @!P4 SYNCS.ARRIVE.TRANS64.RED.A0TR RZ, [UR19+0xc0], R19 ;  /* 0x0000c013ffffc9a7 */ /* 0x0003e20008300413 */
[----:B----4-:R-:W-:Y:S01]  /*5240*/  @!P1 ISETP.NE.AND P2, PT, R3, 0x1, PT ;  /* 0x000000010300980c */ /* 0x010fe20003f45270 */
[C---:B--2---:R-:W-:Y:S01]  /*5250*/  @!P1 IMAD.HI.U32 R14, R13.reuse, R14, RZ ;  /* 0x0000000e0d0e9227 */ /* 0x044fe200078e00ff */
[----:B---3--:R-:W-:Y:S03]  /*5260*/  @!P1 ISETP.NE.AND P0, PT, R10, 0x1, PT ;  /* 0x000000010a00980c */ /* 0x008fe60003f05270 */
[C---:B------:R-:W-:Y:S01]  /*5270*/  @!P1 IMAD.HI.U32 R11, R8.reuse, R11, RZ ;  /* 0x0000000b080b9227 */ /* 0x040fe200078e00ff */
[----:B------:R-:W-:Y:S04]  /*5280*/  @!P1 SHF.R.U32.HI R14, RZ, R15, R14 ;  /* 0x0000000fff0e9219 */ /* 0x000fe8000001160e */
[----:B-1----:R-:W-:Y:S02]  /*5290*/  @!P1 SHF.R.U32.HI R9, RZ, R0, R11 ;  /* 0x00000000ff099219 */ /* 0x002fe4000001160b */
[----:B------:R-:W-:Y:S01]  /*52a0*/  @!P1 SEL R14, R13, R14, !P2 ;  /* 0x0000000e0d0e9207 */ /* 0x000fe20005000000 */
[----:B------:R-:W-:Y:S01]  /*52b0*/  SYNCS.ARRIVE.TRANS64.RED.A1T0 RZ, [UR21], RZ ;  /* 0x000000ffffff79a7 */ /* 0x000fe20008100415 */
[----:B------:R-:W-:Y:S05]  /*52c0*/  @!P1 SEL R9, R8, R9, !P0 ;  /* 0x0000000908099207 */ /* 0x000fea0004000000 */
[----:B------:R-:W-:Y:S01]  /*52d0*/  @!P1 IMAD.IADD R0, R9, 0x1, -R14 ;  /* 0x0000000109009824 */ /* 0x000fe200078e0a0e */
[----:B------:R-:W1:Y:S01]  /*52e0*/  SYNCS.PHASECHK.TRANS64.TRYWAIT P5, [UR17+0xd8], R12 ;  /* 0x0000d80cff0075a7 */ /* 0x000e6200080a1111 */
[----:B------:R-:W-:Y:S02]  /*52f0*/  @!P1 IMAD.IADD R9, R14, 0x1, -R9 ;  /* 0x000000010e099824 */ /* 0x000fe400078e0a09 */
[----:B------:R-:W-:Y:S02]  /*5300*/  @!P1 IMAD R13, R0, R3, R13 ;  /* 0x00000003000d9224 */ /* 0x000fe400078e020d */
[----:B------:R-:W-:Y:S01]  /*5310*/  @!P1 IMAD R8, R9, R10, R8 ;  /* 0x0000000a09089224 */ /* 0x000fe200078e0208 */
[----:B-1----:R-:W-:Y:S06]  /*5320*/  @!P5 BRA `(.L_x_83) ;  /* 0x0000003400f4d947 */ /* 0x002fec0003800000 */
.L_x_168:
[----:B-1----:R-:W-:Y:S01]  /*5330*/  @!P4 IADD3 R3, P0, PT, R36, 0x580, RZ ;  /* 0x000005802403c810 */ /* 0x002fe20007f1e0ff */
[----:B------:R-:W-:Y:S01]  /*5340*/  VOTEU.ALL UP2, P4 ;  /* 0x0000000000ff7886 */ /* 0x000fe20002040000 */
[----:B------:R-:W-:Y:S01]  /*5350*/  UMOV UR22, 0x0 ;  /* 0x0000000000167882 */ /* 0x000fe20000000000 */
[----:B------:R-:W-:Y:S01]  /*5360*/  UMOV UR23, 0x10000000 ;  /* 0x1000000000177882 */ /* 0x000fe20000000000 */
[----:B------:R-:W-:Y:S01]  /*5370*/  @!P4 R2UR UR9, R3 ;  /* 0x000000000309c2ca */ /* 0x000fe200000e0000 */
[----:B------:R-:W-:Y:S01]  /*5380*/  @!P4 IMAD.X R0, RZ, RZ, R37, P0 ;  /* 0x000000ffff00c224 */ /* 0x000fe200000e0625 */
[----:B------:R-:W-:Y:S01]  /*5390*/  @!UP2 UIADD3 UR10, UPT, UPT, UR10, 0x20, URZ ;  /* 0x000000200a0aa890 */ /* 0x000fe2000fffe0ff */
[----:B------:R-:W-:Y:S01]  /*53a0*/  LOP3.LUT R25, R25, 0x1, RZ, 0x3c, !PT ;  /* 0x0000000119197812 */ /* 0x000fe200078e3cff */
[----:B------:R-:W-:Y:S02]  /*53b0*/  IMAD.IADD R19, R8, 0x1, R66 ;  /* 0x0000000108137824 */ /* 0x000fe400078e0242 */
[----:B------:R-:W-:Y:S01]  /*53c0*/  @!P4 R2UR UR8, R0 ;  /* 0x000000000008c2ca */ /* 0x000fe200000e0000 */
[----:B------:R-:W-:Y:S06]  /*53d0*/  IMAD.IADD R21, R13, 0x1, R68 ;  /* 0x000000010d157824 */ /* 0x000fec00078e0244 */
[----:B------:R-:W-:Y:S01]  /*53e0*/  IMAD.U32 R10, RZ, RZ, UR9 ;  /* 0x00000009ff0a7e24 */ /* 0x000fe2000f8e00ff */
[----:B------:R-:W-:Y:S04]  /*53f0*/  UIADD3 UR9, UPT, UPT, UR17, 0xc0, URZ ;  /* 0x000000c011097890 */ /* 0x000fe8000fffe0ff */
[----:B------:R-:W-:Y:S01]  /*5400*/  @!P4 R2UR UR20, R10 ;  /* 0x000000000a14c2ca */ /* 0x000fe200000e0000 */
[----:B------:R-:W-:Y:S01]  /*5410*/  IMAD.U32 R11, RZ, RZ, UR8 ;  /* 0x00000008ff0b7e24 */ /* 0x000fe2000f8e00ff */
[----:B------:R-:W-:Y:S02]  /*5420*/  @!UP2 ULEA UR8, UR18, UR15, 0xd ;  /* 0x0000000f1208a291 */ /* 0x000fe4000f8e68ff */
[----:B------:R-:W-:Y:S02]  /*5430*/  UPRMT UR19, UR45, 0x654, UR9 ;  /* 0x000006542d137896 */ /* 0x000fe40008000009 */
[----:B------:R-:W-:Y:S01]  /*5440*/  @!P4 R2UR UR21, R11 ;  /* 0x000000000b15c2ca */ /* 0x000fe200000e0000 */
[----:B------:R-:W-:Y:S01]  /*5450*/  @!UP2 UIADD3 UR8, UPT, UPT, UR8, 0x400, URZ ;  /* 0x000004000808a890 */ /* 0x000fe2000fffe0ff */
[----:B------:R-:W-:Y:S11]  /*5460*/  VOTEU.ALL UP2, P4 ;  /* 0x0000000000ff7886 */ /* 0x000ff60002040000 */
[----:B------:R3:W-:Y:S01]  /*5470*/  @!UP2 UTMALDG.4D [UR8], [UR20], desc[UR22] ;  /* 0x000016081400a5b4 */ /* 0x0007e20008019000 */
[----:B------:R3:W-:Y:S01]  /*5480*/  @!P4 SYNCS.ARRIVE.TRANS64.RED.A0TR RZ, [UR17+0xc0], R24 ;  /* 0x0000c018ffffc9a7 */ /* 0x0007e20008300411 */
[----:B------:R-:W-:Y:S04]  /*5490*/  UIADD3 UR17, UPT, UPT, UR18, 0x1, URZ ;  /* 0x0000000112117890 */ /* 0x000fe8000fffe0ff */
[----:B------:R-:W-:Y:S04]  /*54a0*/  UISETP.NE.AND UP2, UPT, UR17, 0x3, UPT ;  /* 0x000000031100788c */ /* 0x000fe8000bf45270 */
[----:B------:R-:W-:Y:S02]  /*54b0*/  USEL UR18, URZ, 0x1, UP2 ;  /* 0x00000001ff127887 */ /* 0x000fe40009000000 */
[----:B------:R-:W-:Y:S02]  /*54c0*/  USEL UR17, UR17, URZ, UP2 ;  /* 0x000000ff11117287 */ /* 0x000fe40009000000 */
[----:B------:R-:W-:Y:S02]  /*54d0*/  UPLOP3.LUT UP2, UPT, UPT, UPT, UPT, 0x80, 0x8 ;  /* 0x000000000008789c */ /* 0x000fe40003f4f070 */
[----:B------:R-:W-:Y:S01]  /*54e0*/  LOP3.LUT R38, R38, UR18, RZ, 0x3c, !PT ;  /* 0x0000001226267c12 */ /* 0x000fe2000f8e3cff */
[----:B------:R-:W-:Y:S01]  /*54f0*/  SYNCS.ARRIVE.TRANS64.RED.A1T0 RZ, [UR19], RZ ;  /* 0x000000ffffff79a7 */ /* 0x000fe20008100413 */
[----:B------:R-:W-:Y:S07]  /*5500*/  @P3 BRA `(.L_x_84) ;  /* 0xfffffff000603947 */ /* 0x000fee000383ffff */
[----:B------:R-:W-:Y:S01]  /*5510*/  UIADD3 UR15, UPT, UPT, UR15, 0xd8, URZ ;  /* 0x000000d80f0f7890 */ /* 0x000fe2000fffe0ff */
[----:B------:R-:W-:-:S03]  /*5520*/  SHF.L.U32 R3, R38, 0x1f, RZ ;  /* 0x0000001f26037819 */ /* 0x000fc600000006ff */
[----:B------:R-:W-:-:S09]  /*5530*/  ULEA UR4, UR17, UR15, 0x3 ;  /* 0x0000000f11047291 */ /* 0x000fd2000f8e18ff */
[----:B------:R-:W1:Y:S02]  /*5540*/  SYNCS.PHASECHK.TRANS64.TRYWAIT P0, [UR4], R3 ;  /* 0x00000003ff0075a7 */ /* 0x000e640008001104 */
[----:B-1----:R-:W-:Y:S05]  /*5550*/  @!P0 BRA `(.L_x_85) ;  /* 0x0000003400808947 */ /* 0x002fea0003800000 */
.L_x_170:
        /* <DEDUP_REMOVED lines=9> */
.L_x_172:
        /* <DEDUP_REMOVED lines=8> */
.L_x_87:
[----:B-1----:R1:W2:Y:S02]  /*5670*/  SYNCS.PHASECHK.TRANS64.TRYWAIT P0, [R0+URZ], R3 ;  /* 0x00000003000075a7 */ /* 0x0022a400080011ff */
[----:B--2---:R-:W-:Y:S05]  /*5680*/  @!P0 NANOSLEEP.SYNCS 0x989680 ;  /* 0x009896800000895d */ /* 0x004fea0003900000 */
[----:B------:R-:W2:Y:S02]  /*5690*/  @!P0 SYNCS.PHASECHK.TRANS64 P0, [R0+URZ], R3 ;  /* 0x00000003000085a7 */ /* 0x000ea400080010ff */
[----:B--23--:R-:W-:Y:S05]  /*56a0*/  @P0 EXIT ;  /* 0x000000000000094d */ /* 0x00cfea0003800000 */
[----:B------:R-:W-:Y:S05]  /*56b0*/  BRA `(.L_x_87) ;  /* 0xfffffffc00ec7947 */ /* 0x000fea000383ffff */
.L_x_75:
[----:B------:R-:W-:-:S06]  /*56c0*/  UISETP.GE.AND UP1, UPT, UR4, 0x4, UPT ;  /* 0x000000040400788c */ /* 0x000fcc000bf26270 */
[----:B------:R-:W-:-:S13]  /*56d0*/  PLOP3.LUT P0, PT, PT, PT, UP1, 0x80, 0x8 ;  /* 0x000000000008781c */ /* 0x000fda0003f0f018 */
[----:B-1----:R-:W-:Y:S05]  /*56e0*/  @!P0 EXIT ;  /* 0x000000000000894d */ /* 0x002fea0003800000 */
[----:B------:R-:W-:Y:S01]  /*56f0*/  BAR.SYNC.DEFER_BLOCKING 0x6, 0xa0 ;  /* 0x0182800000007b1d */ /* 0x000fe20000010000 */
[C---:B------:R-:W-:Y:S01]  /*5700*/  IMAD.SHL.U32 R5, R76.reuse, 0x20, RZ ;  /* 0x000000204c057824 */ /* 0x040fe200078e00ff */
[----:B------:R-:W-:Y:S01]  /*5710*/  SHF.R.S32.HI R7, RZ, 0x1f, R78 ;  /* 0x0000001fff077819 */ /* 0x000fe2000001144e */
[C---:B------:R-:W-:Y:S01]  /*5720*/  IMAD.SHL.U32 R75, R76.reuse, 0x4, RZ ;  /* 0x000000044c4b7824 */ /* 0x040fe200078e00ff */
[C---:B------:R-:W-:Y:S01]  /*5730*/  R2P PR, R76.reuse, 0x6 ;  /* 0x000000064c007804 */ /* 0x040fe20000000000 */
[C---:B------:R-:W-:Y:S01]  /*5740*/  IMAD.SHL.U32 R0, R76.reuse, 0x10, RZ ;  /* 0x000000104c007824 */ /* 0x040fe200078e00ff */
[----:B------:R-:W-:Y:S02]  /*5750*/  UMOV UR50, 0x400 ;  /* 0x0000040000327882 */ /* 0x000fe40000000000 */
[----:B------:R-:W1:Y:S01]  /*5760*/  LDC R71, c[0x0][0x370] ;  /* 0x0000dc00ff477b82 */ /* 0x000e620000000800 */
[----:B------:R-:W-:Y:S01]  /*5770*/  ULEA UR50, UR45, UR50, 0x18 ;  /* 0x000000322d327291 */ /* 0x000fe2000f8ec0ff */
[C---:B------:R-:W-:Y:S01]  /*5780*/  LOP3.LUT R4, R5.reuse, 0xe0, RZ, 0xc0, !PT ;  /* 0x000000e005047812 */ /* 0x040fe200078ec0ff */
[----:B------:R-:W-:Y:S01]  /*5790*/  IMAD.U32 R32, R76, 0x10000, RZ ;  /* 0x000100004c207824 */ /* 0x000fe200078e00ff */
[----:B------:R-:W-:Y:S01]  /*57a0*/  LOP3.LUT R5, R5, 0x100, RZ, 0xc0, !PT ;  /* 0x0000010005057812 */ /* 0x000fe200078ec0ff */
[----:B------:R-:W-:Y:S01]  /*57b0*/  IMAD.MOV.U32 R80, RZ, RZ, 0x8 ;  /* 0x00000008ff507424 */ /* 0x000fe200078e00ff */
[----:B------:R-:W-:Y:S01]  /*57c0*/  LOP3.LUT R75, R4, 0x1c, R75, 0xf8, !PT ;  /* 0x0000001c044b7812 */ /* 0x000fe200078ef84b */
[----:B------:R-:W-:Y:S01]  /*57d0*/  IMAD.MOV.U32 R79, RZ, RZ, 0x10 ;  /* 0x00000010ff4f7424 */ /* 0x000fe200078e00ff */
[----:B------:R-:W2:Y:S01]  /*57e0*/  LDC R28, c[0x0][0xb0c] ;  /* 0x0002c300ff1c7b82 */ /* 0x000ea20000000800 */
[----:B------:R-:W-:Y:S01]  /*57f0*/  SHF.R.U32.HI R4, RZ, 0x2, R76 ;  /* 0x00000002ff047819 */ /* 0x000fe2000001164c */
[----:B------:R-:W-:Y:S01]  /*5800*/  IMAD.MOV.U32 R30, RZ, RZ, RZ ;  /* 0x000000ffff1e7224 */ /* 0x000fe200078e00ff */
[----:B------:R-:W-:Y:S01]  /*5810*/  LEA.HI R78, R7, R78, RZ, 0x6 ;  /* 0x0000004e074e7211 */ /* 0x000fe200078f30ff */
[----:B------:R-:W-:Y:S01]  /*5820*/  IMAD.MOV.U32 R74, RZ, RZ, RZ ;  /* 0x000000ffff4a7224 */ /* 0x000fe200078e00ff */
[----:B------:R-:W-:Y:S01]  /*5830*/  LOP3.LUT R0, R5, 0x600, R0, 0xf8, !PT ;  /* 0x0000060005007812 */ /* 0x000fe200078ef800 */
[----:B------:R-:W-:Y:S01]  /*5840*/  IMAD.MOV.U32 R73, RZ, RZ, RZ ;  /* 0x000000ffff497224 */ /* 0x000fe200078e00ff */
[----:B------:R-:W-:Y:S01]  /*5850*/  LOP3.LUT R75, R75, 0x4, R4, 0x78, !PT ;  /* 0x000000044b4b7812 */ /* 0x000fe200078e7804 */
[----:B------:R-:W3:Y:S01]  /*5860*/  LDC R70, c[0x0][0xb20] ;  /* 0x0002c800ff467b82 */ /* 0x000ee20000000800 */
[----:B------:R-:W4:Y:S01]  /*5870*/  LDS R2, [UR50+0x150] ;  /* 0x00015032ff027984 */ /* 0x000f220008000800 */
[----:B------:R-:W-:Y:S01]  /*5880*/  LOP3.LUT R76, R76, 0x60, RZ, 0xc0, !PT ;  /* 0x000000604c4c7812 */ /* 0x000fe200078ec0ff */
[----:B------:R-:W1:Y:S01]  /*5890*/  LDCU.64 UR58, c[0x0][0x348] ;  /* 0x00006900ff3a77ac */ /* 0x000e620008000a00 */
[----:B------:R-:W-:-:S02]  /*58a0*/  LOP3.LUT R75, R0, R75, RZ, 0xfc, !PT ;  /* 0x0000004b004b7212 */ /* 0x000fc400078efcff */
[----:B------:R-:W-:Y:S01]  /*58b0*/  LOP3.LUT R32, R32, 0x600000, RZ, 0xc0, !PT ;  /* 0x0060000020207812 */ /* 0x000fe200078ec0ff */
[----:B------:R-:W-:Y:S01]  /*58c0*/  UMOV UR55, 0x1 ;  /* 0x0000000100377882 */ /* 0x000fe20000000000 */
[----:B------:R-:W1:Y:S01]  /*58d0*/  LDC R27, c[0x0][0xb30] ;  /* 0x0002cc00ff1b7b82 */ /* 0x000e620000000800 */
[----:B------:R-:W-:Y:S01]  /*58e0*/  SEL R80, R80, 0xfffffff8, !P1 ;  /* 0xfffffff850507807 */ /* 0x000fe20004800000 */
[----:B------:R-:W1:Y:S01]  /*58f0*/  LDCU.64 UR36, c[0x0][0x888] ;  /* 0x00011100ff2477ac */ /* 0x000e620008000a00 */
[----:B------:R-:W-:Y:S02]  /*5900*/  SEL R79, R79, 0xfffffff0, !P2 ;  /* 0xfffffff04f4f7807 */ /* 0x000fe40005000000 */
[----:B------:R-:W-:Y:S01]  /*5910*/  SHF.R.S32.HI R78, RZ, 0x6, R78 ;  /* 0x00000006ff4e7819 */ /* 0x000fe2000001144e */
[----:B------:R-:W1:Y:S02]  /*5920*/  LDCU.64 UR38, c[0x0][0x890] ;  /* 0x00011200ff2677ac */ /* 0x000e640008000a00 */
[----:B------:R-:W1:Y:S01]  /*5930*/  LDC R69, c[0x0][0x388] ;  /* 0x0000e200ff457b82 */ /* 0x000e620000000800 */
[----:B------:R-:W-:Y:S01]  /*5940*/  UMOV UR57, URZ ;  /* 0x000000ff00397c82 */ /* 0x000fe20008000000 */
[----:B------:R-:W-:Y:S01]  /*5950*/  UIADD3 UR56, UPT, UPT, UR50, 0x400, URZ ;  /* 0x0000040032387890 */ /* 0x000fe2000fffe0ff */
[----:B------:R-:W-:Y:S01]  /*5960*/  UMOV UR54, URZ ;  /* 0x000000ff00367c82 */ /* 0x000fe20008000000 */
[----:B------:R-:W-:-:S04]  /*5970*/  UMOV UR53, URZ ;  /* 0x000000ff00357c82 */ /* 0x000fc80008000000 */
[----:B------:R-:W1:Y:S08]  /*5980*/  LDC.64 R64, c[0x0][0xb10] ;  /* 0x0002c400ff407b82 */ /* 0x000e700000000a00 */
[----:B------:R-:W1:Y:S08]  /*5990*/  LDC.64 R24, c[0x0][0xb18] ;  /* 0x0002c600ff187b82 */ /* 0x000e700000000a00 */
[----:B------:R-:W1:Y:S01]  /*59a0*/  LDC.64 R22, c[0x0][0xb28] ;  /* 0x0002ca00ff167b82 */ /* 0x000e620000000a00 */
[C---:B----4-:R-:W-:Y:S01]  /*59b0*/  VIADD R3, R2.reuse, 0x40 ;  /* 0x0000004002037836 */ /* 0x050fe20000000000 */
[----:B------:R-:W-:-:S04]  /*59c0*/  LOP3.LUT R2, R2, 0xffff, RZ, 0xc0, !PT ;  /* 0x0000ffff02027812 */ /* 0x000fc800078ec0ff */
[----:B------:R-:W-:Y:S02]  /*59d0*/  LOP3.LUT R3, R3, 0xffff, RZ, 0xc0, !PT ;  /* 0x0000ffff03037812 */ /* 0x000fe400078ec0ff */
[----:B------:R-:W4:Y:S03]  /*59e0*/  LDC.64 R62, c[0x0][0x8b0] ;  /* 0x00022c00ff3e7b82 */ /* 0x000f260000000a00 */
[----:B------:R1:W-:Y:S05]  /*59f0*/  STL.64 [R1], R2 ;  /* 0x0000000201007387 */ /* 0x0003ea0000100a00 */
[----:B------:R-:W1:Y:S08]  /*5a00*/  LDC.64 R60, c[0x0][0x8a8] ;  /* 0x00022a00ff3c7b82 */ /* 0x000e700000000a00 */
[----:B--23--:R-:W1:Y:S02]  /*5a10*/  LDC R72, c[0x0][0x374] ;  /* 0x0000dd00ff487b82 */ /* 0x00ce640000000800 */
.L_x_118:
[----:B-1----:R-:W-:Y:S04]  /*5a20*/  SHF.L.U32 R3, R73, 0x1f, RZ ;  /* 0x0000001f49037819 */ /* 0x002fe800000006ff */
[----:B------:R-:W1:Y:S02]  /*5a30*/  SYNCS.PHASECHK.TRANS64.TRYWAIT P0, [UR50+0x100], R3 ;  /* 0x00010003ff0075a7 */ /* 0x000e640008001132 */
[----:B-12---:R-:W-:Y:S05]  /*5a40*/  @!P0 BRA `(.L_x_88) ;  /* 0x0000003000748947 */ /* 0x006fea0003800000 */
.L_x_174:
[----:B------:R-:W2:Y:S01]  /*5a50*/  LDS.128 R12, [UR50+0x140] ;  /* 0x00014032ff0c7984 */ /* 0x000ea20008000c00 */
[----:B------:R-:W-:Y:S01]  /*5a60*/  UIADD3 UR4, UPT, UPT, UR50, 0x108, URZ ;  /* 0x0000010832047890 */ /* 0x000fe2000fffe0ff */
[----:B-1----:R-:W-:Y:S01]  /*5a70*/  IMAD R0, R30, 0x4, R1 ;  /* 0x000000041e007824 */ /* 0x002fe200078e0201 */
[-C--:B------:R-:W-:Y:S02]  /*5a80*/  IABS R9, R78.reuse ;  /* 0x0000004e00097213 */ /* 0x080fe40000000000 */
[----:B------:R-:W-:Y:S01]  /*5a90*/  UPRMT UR4, URZ, 0x654, UR4 ;  /* 0x00000654ff047896 */ /* 0x000fe20008000004 */
[----:B------:R-:W-:Y:S01]  /*5aa0*/  IABS R3, R78 ;  /* 0x0000004e00037213 */ /* 0x000fe20000000000 */
[----:B------:R-:W1:Y:S01]  /*5ab0*/  I2F.RP R8, R9 ;  /* 0x0000000900087306 */ /* 0x000e620000209400 */
[----:B------:R-:W-:Y:S01]  /*5ac0*/  @!PT LDS RZ, [RZ] ;  /* 0x00000000fffff984 */ /* 0x000fe20000000800 */
[----:B------:R-:W-:Y:S01]  /*5ad0*/  @!PT LDS RZ, [RZ] ;  /* 0x00000000fffff984 */ /* 0x000fe20000000800 */
[----:B------:R-:W-:Y:S01]  /*5ae0*/  @!PT LDS RZ, [RZ] ;  /* 0x00000000fffff984 */ /* 0x000fe20000000800 */
[----:B------:R-:W-:Y:S01]  /*5af0*/  @!PT LDS RZ, [RZ] ;  /* 0x00000000fffff984 */ /* 0x000fe20000000800 */
[----:B------:R3:W-:Y:S06]  /*5b00*/  MEMBAR.ALL.CTA ;  /* 0x0000000000007992 */ /* 0x0007ec0000008000 */
[----:B---3--:R-:W3:Y:S01]  /*5b10*/  FENCE.VIEW.ASYNC.S ;  /* 0x00000000000073c6 */ /* 0x008ee20000000000 */
[----:B------:R-:W-:Y:S01]  /*5b20*/  IADD3 R3, PT, PT, RZ, -R3, RZ ;  /* 0x80000003ff037210 */ /* 0x000fe20007ffe0ff */
[----:B---3--:R-:W-:Y:S06]  /*5b30*/  SYNCS.ARRIVE.TRANS64.RED.A1T0 RZ, [UR4], RZ ;  /* 0x000000ffffff79a7 */ /* 0x008fec0008100404 */
[----:B------:R3:W5:Y:S01]  /*5b40*/  LDL R17, [R0] ;  /* 0x0000000000117983 */ /* 0x0007620000100800 */
[----:B--2---:R-:W-:Y:S01]  /*5b50*/  LOP3.LUT P5, RZ, R14, 0x1, RZ, 0xc0, !PT ;  /* 0x000000010eff7812 */ /* 0x004fe200078ac0ff */
[----:B-1----:R-:W1:Y:S03]  /*5b60*/  MUFU.RCP R2, R8 ;  /* 0x0000000800027308 */ /* 0x002e660000001000 */
[----:B------:R-:W-:Y:S09]  /*5b70*/  P2R R81, PR, RZ, 0x20 ;  /* 0x00000020ff517803 */ /* 0x000ff20000000000 */
[----:B------:R-:W-:Y:S02]  /*5b80*/  @P5 MOV R31, R12 ;  /* 0x0000000c001f5202 */ /* 0x000fe40000000f00 */
[----:B------:R-:W-:Y:S01]  /*5b90*/  @P5 LOP3.LUT R29, R13, 0xffff, RZ, 0xc0, !PT ;  /* 0x0000ffff0d1d5812 */ /* 0x000fe200078ec0ff */
[----:B-1----:R-:W-:Y:S01]  /*5ba0*/  VIADD R6, R2, 0xffffffe ;  /* 0x0ffffffe02067836 */ /* 0x002fe20000000000 */
[----:B------:R-:W-:Y:S03]  /*5bb0*/  IABS R2, R69 ;  /* 0x0000004500027213 */ /* 0x000fe60000000000 */
[----:B------:R-:W1:Y:S02]  /*5bc0*/  F2I.FTZ.U32.TRUNC.NTZ R7, R6 ;  /* 0x0000000600077305 */ /* 0x000e64000021f000 */
[--C-:B-1----:R-:W-:Y:S02]  /*5bd0*/  IMAD.MOV R4, RZ, RZ, -R7.reuse ;  /* 0x000000ffff047224 */ /* 0x102fe400078e0a07 */
[----:B------:R-:W-:Y:S02]  /*5be0*/  IMAD.MOV.U32 R6, RZ, RZ, RZ ;  /* 0x000000ffff067224 */ /* 0x000fe400078e00ff */
[----:B------:R-:W-:Y:S01]  /*5bf0*/  IMAD R5, R4, R9, RZ ;  /* 0x0000000904057224 */ /* 0x000fe200078e02ff */
[----:B------:R-:W-:Y:S03]  /*5c00*/  IABS R4, R19 ;  /* 0x0000001300047213 */ /* 0x000fe60000000000 */
[----:B------:R-:W-:Y:S02]  /*5c10*/  IMAD.HI.U32 R7, R7, R5, R6 ;  /* 0x0000000507077227 */ /* 0x000fe400078e0006 */
[----:B------:R-:W1:Y:S04]  /*5c20*/  I2F.RP R5, R2 ;  /* 0x0000000200057306 */ /* 0x000e680000209400 */
[----:B------:R-:W-:Y:S04]  /*5c30*/  IMAD.HI.U32 R10, R7, R4, RZ ;  /* 0x00000004070a7227 */ /* 0x000fe800078e00ff */
[----:B------:R-:W-:Y:S01]  /*5c40*/  IMAD R4, R10, R3, R4 ;  /* 0x000000030a047224 */ /* 0x000fe200078e0204 */
[----:B------:R-:W-:Y:S04]  /*5c50*/  LOP3.LUT R3, R19, R78, RZ, 0x3c, !PT ;  /* 0x0000004e13037212 */ /* 0x000fe800078e3cff */
[----:B------:R-:W-:Y:S01]  /*5c60*/  ISETP.GT.U32.AND P0, PT, R9, R4, PT ;  /* 0x000000040900720c */ /* 0x000fe20003f04070 */
[----:B-1----:R-:W1:Y:S01]  /*5c70*/  MUFU.RCP R5, R5 ;  /* 0x0000000500057308 */ /* 0x002e620000001000 */
[----:B------:R-:W-:Y:S11]  /*5c80*/  ISETP.GE.AND P1, PT, R3, RZ, PT ;  /* 0x000000ff0300720c */ /* 0x000ff60003f26270 */
[----:B------:R-:W-:Y:S02]  /*5c90*/  @!P0 IMAD.IADD R4, R4, 0x1, -R9 ;  /* 0x0000000104048824 */ /* 0x000fe400078e0a09 */
[----:B------:R-:W-:Y:S01]  /*5ca0*/  @!P0 VIADD R10, R10, 0x1 ;  /* 0x000000010a0a8836 */ /* 0x000fe20000000000 */
[----:B------:R-:W-:Y:S02]  /*5cb0*/  ISETP.NE.AND P0, PT, R78, RZ, PT ;  /* 0x000000ff4e00720c */ /* 0x000fe40003f05270 */
[----:B------:R-:W-:Y:S01]  /*5cc0*/  ISETP.GE.U32.AND P2, PT, R4, R9, PT ;  /* 0x000000090400720c */ /* 0x000fe20003f46070 */
[----:B-1----:R-:W-:Y:S04]  /*5cd0*/  VIADD R6, R5, 0xffffffe ;  /* 0x0ffffffe05067836 */ /* 0x002fe80000000000 */
[----:B------:R-:W1:Y:S08]  /*5ce0*/  F2I.FTZ.U32.TRUNC.NTZ R7, R6 ;  /* 0x0000000600077305 */ /* 0x000e70000021f000 */
[----:B------:R-:W-:Y:S05]  /*5cf0*/  @P2 IADD3 R10, PT, PT, R10, 0x1, RZ ;  /* 0x000000010a0a2810 */ /* 0x000fea0007ffe0ff */
[----:B------:R-:W-:Y:S01]  /*5d00*/  @!P1 IMAD.MOV R10, RZ, RZ, -R10 ;  /* 0x000000ffff0a9224 */ /* 0x000fe200078e0a0a */
[----:B------:R-:W-:Y:S01]  /*5d10*/  @!P0 LOP3.LUT R10, RZ, R78, RZ, 0x33, !PT ;  /* 0x0000004eff0a8212 */ /* 0x000fe200078e33ff */
[--C-:B-1----:R-:W-:Y:S01]  /*5d20*/  IMAD.MOV R3, RZ, RZ, -R7.reuse ;  /* 0x000000ffff037224 */ /* 0x102fe200078e0a07 */
[----:B------:R-:W-:Y:S01]  /*5d30*/  ISETP.GE.AND P0, PT, R26, 0x1, PT ;  /* 0x000000011a00780c */ /* 0x000fe20003f06270 */
[----:B------:R-:W-:Y:S01]  /*5d40*/  IMAD.MOV.U32 R6, RZ, RZ, RZ ;  /* 0x000000ffff067224 */ /* 0x000fe200078e00ff */
[----:B------:R-:W-:Y:S01]  /*5d50*/  LOP3.LUT R11, R10, R69, RZ, 0x3c, !PT ;  /* 0x000000450a0b7212 */ /* 0x000fe200078e3cff */
[----:B------:R-:W-:Y:S01]  /*5d60*/  IMAD R4, R3, R2, RZ ;  /* 0x0000000203047224 */ /* 0x000fe200078e02ff */
[----:B------:R-:W-:Y:S03]  /*5d70*/  IABS R3, R10 ;  /* 0x0000000a00037213 */ /* 0x000fe60000000000 */
[----:B------:R-:W-:Y:S06]  /*5d80*/  IMAD.HI.U32 R7, R7, R4, R6 ;  /* 0x0000000407077227 */ /* 0x000fec00078e0006 */
[----:B------:R-:W-:Y:S05]  /*5d90*/  IMAD.HI.U32 R16, R7, R3, RZ ;  /* 0x0000000307107227 */ /* 0x000fea00078e00ff */
[----:B------:R-:W-:Y:S05]  /*5da0*/  IADD3 R4, PT, PT, -R16, RZ, RZ ;  /* 0x000000ff10047210 */ /* 0x000fea0007ffe1ff */
[C---:B------:R-:W-:Y:S05]  /*5db0*/  IMAD R3, R2.reuse, R4, R3 ;  /* 0x0000000402037224 */ /* 0x040fea00078e0203 */
[----:B------:R-:W-:Y:S11]  /*5dc0*/  ISETP.GT.U32.AND P3, PT, R2, R3, PT ;  /* 0x000000030200720c */ /* 0x000ff60003f64070 */
[----:B------:R-:W-:Y:S02]  /*5dd0*/  @!UPT UIADD3 URZ, UPT, UPT, URZ, URZ, URZ ;  /* 0x000000fffffff290 */ /* 0x000fe4000fffe0ff */
[----:B------:R-:W-:Y:S05]  /*5de0*/  @!P3 IMAD.IADD R3, R3, 0x1, -R2 ;  /* 0x000000010303b824 */ /* 0x000fea00078e0a02 */
[----:B------:R-:W-:Y:S01]  /*5df0*/  ISETP.GE.U32.AND P2, PT, R3, R2, PT ;  /* 0x000000020300720c */ /* 0x000fe20003f46070 */
[----:B------:R-:W-:Y:S01]  /*5e00*/  @!UPT UIADD3 URZ, UPT, UPT, URZ, URZ, URZ ;  /* 0x000000fffffff290 */ /* 0x000fe2000fffe0ff */
[----:B---3--:R-:W-:Y:S11]  /*5e10*/  @!P0 BRA `(.L_x_89) ;  /* 0x0000000000a48947 */ /* 0x008ff60003800000 */
[----:B------:R-:W-:Y:S01]  /*5e20*/  IMAD.HI.U32 R37, R72, R25, RZ ;  /* 0x0000001948257227 */ /* 0x000fe200078e00ff */
        /* <DEDUP_REMOVED lines=8> */
[----:B------:R-:W-:Y:S01]  /*5eb0*/  IMAD.HI.U32 R37, R29, R25, RZ ;  /* 0x000000191d257227 */ /* 0x000fe200078e00ff */
[----:B------:R-:W-:Y:S02]  /*5ec0*/  SEL R7, R71, R18, !P4 ;  /* 0x0000001247077207 */ /* 0x000fe40006000000 */
[----:B------:R-:W-:Y:S01]  /*5ed0*/  SHF.R.U32.HI R34, RZ, R65, R34 ;  /* 0x00000041ff227219 */ /* 0x000fe20000011622 */
[-C--:B------:R-:W-:Y:S04]  /*5ee0*/  IMAD.HI.U32 R18, R3, R22.reuse, RZ ;  /* 0x0000001603127227 */ /* 0x080fe800078e00ff */
[----:B------:R-:W-:Y:S01]  /*5ef0*/  IMAD.HI.U32 R20, R7, R22, RZ ;  /* 0x0000001607147227 */ /* 0x000fe200078e00ff */
[-C--:B------:R-:W-:Y:S02]  /*5f00*/  @P1 SHF.R.U32.HI R3, RZ, R23.reuse, R18 ;  /* 0x00000017ff031219 */ /* 0x080fe40000011612 */
[----:B------:R-:W-:Y:S02]  /*5f10*/  SHF.R.U32.HI R18, RZ, R70, R37 ;  /* 0x00000046ff127219 */ /* 0x000fe40000011625 */
[----:B------:R-:W-:Y:S01]  /*5f20*/  @P1 SHF.R.U32.HI R7, RZ, R23, R20 ;  /* 0x00000017ff071219 */ /* 0x000fe20000011614 */
[C---:B------:R-:W-:Y:S01]  /*5f30*/  IMAD R2, R26.reuse, R3, RZ ;  /* 0x000000031a027224 */ /* 0x040fe200078e02ff */
[----:B------:R-:W-:Y:S02]  /*5f40*/  SEL R5, R29, R18, !P0 ;  /* 0x000000121d057207 */ /* 0x000fe40004000000 */
[----:B------:R-:W-:Y:S01]  /*5f50*/  SEL R3, R31, R34, !P4 ;  /* 0x000000221f037207 */ /* 0x000fe20006000000 */
[----:B------:R-:W-:Y:S01]  /*5f60*/  IMAD R4, R26, R7, RZ ;  /* 0x000000071a047224 */ /* 0x000fe200078e02ff */
[C---:B------:R-:W-:Y:S01]  /*5f70*/  ISETP.GE.AND P0, PT, R5.reuse, R2, PT ;  /* 0x000000020500720c */ /* 0x040fe20003f06270 */
[----:B------:R-:W-:Y:S03]  /*5f80*/  IMAD.HI.U32 R6, R5, R22, RZ ;  /* 0x0000001605067227 */ /* 0x000fe600078e00ff */
[----:B------:R-:W-:Y:S01]  /*5f90*/  ISETP.GE.OR P0, PT, R3, R4, P0 ;  /* 0x000000040300720c */ /* 0x000fe20000706670 */
[----:B------:R-:W-:Y:S01]  /*5fa0*/  IMAD.MOV R4, RZ, RZ, -R3 ;  /* 0x000000ffff047224 */ /* 0x000fe200078e0a03 */
[-C--:B------:R-:W-:Y:S03]  /*5fb0*/  SHF.R.U32.HI R6, RZ, R23.reuse, R6 ;  /* 0x00000017ff067219 */ /* 0x080fe60000011606 */
[----:B------:R-:W-:Y:S01]  /*5fc0*/  IMAD R31, R28, R4, R31 ;  /* 0x000000041c1f7224 */ /* 0x000fe200078e021f */
[----:B------:R-:W-:Y:S05]  /*5fd0*/  SEL R9, R5, R6, !P1 ;  /* 0x0000000605097207 */ /* 0x000fea0004800000 */
[----:B------:R-:W-:Y:S02]  /*5fe0*/  IMAD.MOV R6, RZ, RZ, -R9 ;  /* 0x000000ffff067224 */ /* 0x000fe400078e0a09 */
[C---:B------:R-:W-:Y:S04]  /*5ff0*/  @!P0 IMAD.HI.U32 R2, R3.reuse, R22, RZ ;  /* 0x0000001603028227 */ /* 0x040fe800078e00ff */
[----:B------:R-:W-:Y:S01]  /*6000*/  IMAD R6, R26, R6, R5 ;  /* 0x000000061a067224 */ /* 0x000fe200078e0205 */
[----:B------:R-:W-:Y:S04]  /*6010*/  @!P0 SHF.R.U32.HI R2, RZ, R23, R2 ;  /* 0x00000017ff028219 */ /* 0x000fe80000011602 */
[----:B------:R-:W-:Y:S02]  /*6020*/  @!P0 SEL R0, R3, R2, !P1 ;  /* 0x0000000203008207 */ /* 0x000fe40004800000 */
[----:B------:R-:W-:Y:S02]  /*6030*/  IADD3 R2, PT, PT, -R5, RZ, RZ ;  /* 0x000000ff05027210 */ /* 0x000fe40007ffe1ff */
[----:B------:R-:W-:Y:S01]  /*6040*/  @!P0 IADD3 R8, PT, PT, R9, -R0, RZ ;  /* 0x8000000009088210 */ /* 0x000fe20007ffe0ff */
[----:B------:R-:W-:Y:S02]  /*6050*/  @!P0 IMAD R0, R7, R6, R0 ;  /* 0x0000000607008224 */ /* 0x000fe400078e0200 */
[----:B------:R-:W-:Y:S02]  /*6060*/  IMAD R29, R24, R2, R29 ;  /* 0x00000002181d7224 */ /* 0x000fe400078e021d */
[----:B------:R-:W-:Y:S02]  /*6070*/  @!P0 IMAD R5, R8, R26, R3 ;  /* 0x0000001a08058224 */ /* 0x000fe400078e0203 */
[----:B------:R-:W-:Y:S04]  /*6080*/  @!P0 IMAD.MOV.U32 R3, RZ, RZ, R0 ;  /* 0x000000ffff038224 */ /* 0x000fe800078e0000 */
[----:B------:R-:W-:Y:S02]  /*6090*/  IMAD R31, R3, R28, R31 ;  /* 0x0000001c031f7224 */ /* 0x000fe400078e021f */
[----:B------:R-:W-:Y:S07]  /*60a0*/  IMAD R29, R5, R24, R29 ;  /* 0x00000018051d7224 */ /* 0x000fee00078e021d */
.L_x_89:
[----:B------:R-:W-:Y:S01]  /*60b0*/  ISETP.NE.AND P0, PT, R27, 0x1, PT ;  /* 0x000000011b00780c */ /* 0x000fe20003f05270 */
[----:B------:R-:W1:Y:S01]  /*60c0*/  LDC.64 R6, c[0x0][0xb10] ;  /* 0x0002c400ff067b82 */ /* 0x000e620000000a00 */
[----:B------:R-:W-:Y:S01]  /*60d0*/  R2UR UR4, R11 ;  /* 0x000000000b0472ca */ /* 0x000fe200000e0000 */
[----:B------:R-:W-:Y:S01]  /*60e0*/  @!P3 VIADD R16, R16, 0x1 ;  /* 0x000000011010b836 */ /* 0x000fe20000000000 */
[----:B------:R-:W-:Y:S01]  /*60f0*/  ISETP.NE.AND P1, PT, R69, RZ, PT ;  /* 0x000000ff4500720c */ /* 0x000fe20003f25270 */
[----:B------:R-:W-:Y:S01]  /*6100*/  IMAD.MOV R8, RZ, RZ, -R10 ;  /* 0x000000ffff087224 */ /* 0x000fe200078e0a0a */
[----:B------:R-:W-:Y:S03]  /*6110*/  @P5 SHF.R.U32.HI R12, RZ, 0x10, R13 ;  /* 0x00000010ff0c5819 */ /* 0x000fe6000001160d */
[----:B------:R-:W2:Y:S01]  /*6120*/  LDC.64 R4, c[0x0][0xb18] ;  /* 0x0002c600ff047b82 */ /* 0x000ea20000000a00 */
[----:B------:R-:W-:Y:S01]  /*6130*/  R2UR UR42, R21 ;  /* 0x00000000152a72ca */ /* 0x000fe200000e0000 */
[----:B------:R-:W-:Y:S01]  /*6140*/  @P2 VIADD R16, R16, 0x1 ;  /* 0x0000000110102836 */ /* 0x000fe20000000000 */
[----:B------:R-:W-:Y:S01]  /*6150*/  R2UR UR43, R10 ;  /* 0x000000000a2b72ca */ /* 0x000fe200000e0000 */
[----:B------:R-:W-:Y:S01]  /*6160*/  IMAD R19, R78, R8, R19 ;  /* 0x000000084e137224 */ /* 0x000fe200078e0213 */
[C---:B------:R-:W-:Y:S03]  /*6170*/  R2UR UR5, R69.reuse ;  /* 0x00000000450572ca */ /* 0x040fe600000e0000 */
[----:B------:R-:W3:Y:S01]  /*6180*/  @!P0 LDC R0, c[0x0][0xb20] ;  /* 0x0002c800ff008b82 */ /* 0x000ee20000000800 */
[----:B------:R-:W-:Y:S01]  /*6190*/  R2UR UR44, R16 ;  /* 0x00000000102c72ca */ /* 0x000fe200000e0000 */
[----:B------:R-:W-:Y:S01]  /*61a0*/  UISETP.GE.AND UP1, UPT, UR4, URZ, UPT ;  /* 0x000000ff0400728c */ /* 0x000fe2000bf26270 */
[----:B------:R-:W-:Y:S05]  /*61b0*/  R2UR UR4, R69 ;  /* 0x00000000450472ca */ /* 0x000fea00000e0000 */
[----:B------:R-:W4:Y:S01]  /*61c0*/  @!P0 LDC R2, c[0x0][0xb0c] ;  /* 0x0002c300ff028b82 */ /* 0x000f220000000800 */
[----:B------:R-:W-:Y:S01]  /*61d0*/  R2UR UR51, R19 ;  /* 0x00000000133372ca */ /* 0x000fe200000e0000 */
[----:B------:R-:W-:Y:S01]  /*61e0*/  VOTEU.ALL UP0, P1 ;  /* 0x0000000000ff7886 */ /* 0x000fe20000800000 */
[----:B------:R-:W-:Y:S01]  /*61f0*/  @P5 R2UR UR52, R12 ;  /* 0x000000000c3452ca */ /* 0x000fe200000e0000 */
[----:B------:R-:W-:Y:S01]  /*6200*/  USHF.L.U32 UR42, UR42, 0x6, URZ ;  /* 0x000000062a2a7899 */ /* 0x000fe200080006ff */
[----:B-1----:R-:W-:Y:S01]  /*6210*/  @!P0 IMAD.HI.U32 R6, R31, R6, RZ ;  /* 0x000000061f068227 */ /* 0x002fe200078e00ff */
[----:B------:R-:W-:Y:S02]  /*6220*/  @!UP1 UIADD3 UR44, UPT, UPT, -UR44, URZ, URZ ;  /* 0x000000ff2c2c9290 */ /* 0x000fe4000fffe1ff */
[----:B------:R-:W-:Y:S02]  /*6230*/  @!UP0 ULOP3.LUT UR44, URZ, UR4, URZ, 0x33, !UPT ;  /* 0x00000004ff2c8292 */ /* 0x000fe4000f8e33ff */
[----:B------:R-:W-:Y:S01]  /*6240*/  @!P0 SHF.R.U32.HI R6, RZ, R7, R6 ;  /* 0x00000007ff068219 */ /* 0x000fe20000011606 */
[C---:B--2---:R-:W-:Y:S01]  /*6250*/  @!P0 IMAD.HI.U32 R3, R29.reuse, R5, RZ ;  /* 0x000000051d038227 */ /* 0x044fe200078e00ff */
[----:B------:R-:W-:Y:S01]  /*6260*/  @!P0 ISETP.NE.AND P1, PT, R4, 0x1, PT ;  /* 0x000000010400880c */ /* 0x000fe20003f25270 */
[----:B------:R-:W-:Y:S02]  /*6270*/  ULOP3.LUT UP0, URZ, UR56, 0x3f0, URZ, 0xc0, !UPT ;  /* 0x000003f038ff7892 */ /* 0x000fe4000f80c0ff */
[----:B------:R-:W-:Y:S01]  /*6280*/  IMAD R8, RZ, RZ, -UR44 ;  /* 0x8000002cff087e24 */ /* 0x000fe2000f8e02ff */
[----:B------:R-:W-:Y:S01]  /*6290*/  USHF.L.U32 UR51, UR51, 0x6, URZ ;  /* 0x0000000633337899 */ /* 0x000fe200080006ff */
[----:B---3--:R-:W-:Y:S03]  /*62a0*/  @!P0 SHF.R.U32.HI R0, RZ, R0, R3 ;  /* 0x00000000ff008219 */ /* 0x008fe60000011603 */
[----:B------:R-:W-:Y:S02]  /*62b0*/  R2UR UR4, R8 ;  /* 0x00000000080472ca */ /* 0x000fe400000e0000 */
[----:B----4-:R-:W-:Y:S02]  /*62c0*/  @!P0 ISETP.NE.AND P2, PT, R2, 0x1, PT ;  /* 0x000000010200880c */ /* 0x010fe40003f45270 */
[----:B------:R-:W-:Y:S02]  /*62d0*/  @!P0 SEL R3, R29, R0, !P1 ;  /* 0x000000001d038207 */ /* 0x000fe40004800000 */
[----:B------:R-:W-:Y:S05]  /*62e0*/  @!P0 SEL R6, R31, R6, !P2 ;  /* 0x000000061f068207 */ /* 0x000fea0005000000 */
[----:B------:R-:W-:Y:S02]  /*62f0*/  @!P0 IMAD.IADD R0, R3, 0x1, -R6 ;  /* 0x0000000103008824 */ /* 0x000fe400078e0a06 */
[----:B------:R-:W-:Y:S01]  /*6300*/  @!P0 IMAD.IADD R3, R6, 0x1, -R3 ;  /* 0x0000000106038824 */ /* 0x000fe200078e0a03 */
[----:B------:R-:W-:Y:S01]  /*6310*/  UIMAD UR43, UR5, UR4, UR43 ;  /* 0x00000004052b72a4 */ /* 0x000fe2000f8e022b */
[----:B------:R-:W-:Y:S02]  /*6320*/  @!P0 IMAD R31, R0, R2, R31 ;  /* 0x00000002001f8224 */ /* 0x000fe400078e021f */
[----:B------:R-:W-:Y:S01]  /*6330*/  @!P0 IMAD R29, R3, R4, R29 ;  /* 0x00000004031d8224 */ /* 0x000fe200078e021d */
[----:B------:R-:W-:Y:S08]  /*6340*/  BRA.U !UP0, `(.L_x_90) ;  /* 0x00000001087c7547 */ /* 0x000ff0000b800000 */
[----:B------:R-:W1:Y:S01]  /*6350*/  LDCU.64 UR8, c[0x4][0x80] ;  /* 0x01001000ff0877ac */ /* 0x000e620008000a00 */
[----:B------:R-:W-:Y:S01]  /*6360*/  MOV R2, 0x0 ;  /* 0x0000000000027802 */ /* 0x000fe20000000f00 */
[----:B------:R-:W-:Y:S02]  /*6370*/  HFMA2 R12, -RZ, RZ, 0, 5.9604644775390625e-08 ;  /* 0x00000001ff0c7431 */ /* 0x000fe400000001ff */
[----:B------:R-:W-:Y:S01]  /*6380*/  IMAD.MOV.U32 R8, RZ, RZ, 0x70 ;  /* 0x00000070ff087424 */ /* 0x000fe200078e00ff */
[----:B------:R2:W3:Y:S01]  /*6390*/  LDC.64 R14, c[0x4][R2] ;  /* 0x01000000020e7b82 */ /* 0x0004e20000000a00 */
[----:B------:R-:W4:Y:S01]  /*63a0*/  LDCU.64 UR6, c[0x4][0x88] ;  /* 0x01001100ff0677ac */ /* 0x000f220008000a00 */
[----:B------:R-:W-:Y:S01]  /*63b0*/  IMAD.MOV.U32 R13, RZ, RZ, RZ ;  /* 0x000000ffff0d7224 */ /* 0x000fe200078e00ff */
[----:B------:R-:W2:Y:S01]  /*63c0*/  LDCU.64 UR4, c[0x4][0x8] ;  /* 0x01000100ff0477ac */ /* 0x000ea20008000a00 */
[----:B-1----:R-:W-:Y:S01]  /*63d0*/  MOV R5, UR9 ;  /* 0x0000000900057c02 */ /* 0x002fe20008000f00 */
[----:B------:R-:W-:Y:S01]  /*63e0*/  IMAD.U32 R4, RZ, RZ, UR8 ;  /* 0x00000008ff047e24 */ /* 0x000fe2000f8e00ff */
[----:B----4-:R-:W-:Y:S01]  /*63f0*/  MOV R7, UR7 ;  /* 0x0000000700077c02 */ /* 0x010fe20008000f00 */
[----:B------:R-:W-:Y:S01]  /*6400*/  IMAD.U32 R6, RZ, RZ, UR6 ;  /* 0x00000006ff067e24 */ /* 0x000fe2000f8e00ff */
[----:B--2---:R-:W-:Y:S01]  /*6410*/  MOV R11, UR5 ;  /* 0x00000005000b7c02 */ /* 0x004fe20008000f00 */
[----:B------:R-:W-:Y:S02]  /*6420*/  IMAD.U32 R10, RZ, RZ, UR4 ;  /* 0x00000004ff0a7e24 */ /* 0x000fe4000f8e00ff */
[----:B------:R-:W-:Y:S07]  /*6430*/  LEPC R20, `(.L_x_91) ;  /* 0x000000001014794e */ /* 0x000fee0000000000 */
[----:B---3-5:R-:W-:Y:S05]  /*6440*/  CALL.ABS.NOINC R14 ;  /* 0x000000000e007343 */ /* 0x028fea0003c00000 */
.L_x_91:
[----:B------:R-:W1:Y:S01]  /*6450*/  LDCU.64 UR8, c[0x4][0x80] ;  /* 0x01001000ff0877ac */ /* 0x000e620008000a00 */
[----:B------:R-:W2:Y:S01]  /*6460*/  LDC.64 R2, c[0x4][R2] ;  /* 0x0100000002027b82 */ /* 0x000ea20000000a00 */
[----:B------:R-:W-:Y:S02]  /*6470*/  HFMA2 R12, -RZ, RZ, 0, 5.9604644775390625e-08 ;  /* 0x00000001ff0c7431 */ /* 0x000fe400000001ff */
[----:B------:R-:W-:Y:S02]  /*6480*/  IMAD.MOV.U32 R8, RZ, RZ, 0x70 ;  /* 0x00000070ff087424 */ /* 0x000fe400078e00ff */
[----:B------:R-:W-:Y:S01]  /*6490*/  IMAD.MOV.U32 R13, RZ, RZ, RZ ;  /* 0x000000ffff0d7224 */ /* 0x000fe200078e00ff */
[----:B------:R-:W3:Y:S01]  /*64a0*/  LDCU.64 UR6, c[0x4][0x88] ;  /* 0x01001100ff0677ac */ /* 0x000ee20008000a00 */
[----:B------:R-:W4:Y:S01]  /*64b0*/  LDCU.64 UR4, c[0x4][0x8] ;  /* 0x01000100ff0477ac */ /* 0x000f220008000a00 */
[----:B-1----:R-:W-:Y:S02]  /*64c0*/  MOV R4, UR8 ;  /* 0x0000000800047c02 */ /* 0x002fe40008000f00 */
[----:B------:R-:W-:Y:S02]  /*64d0*/  MOV R5, UR9 ;  /* 0x0000000900057c02 */ /* 0x000fe40008000f00 */
[----:B---3--:R-:W-:Y:S01]  /*64e0*/  MOV R7, UR7 ;  /* 0x0000000700077c02 */ /* 0x008fe20008000f00 */
[----:B------:R-:W-:Y:S01]  /*64f0*/  IMAD.U32 R6, RZ, RZ, UR6 ;  /* 0x00000006ff067e24 */ /* 0x000fe2000f8e00ff */
[----:B----4-:R-:W-:Y:S01]  /*6500*/  MOV R11, UR5 ;  /* 0x00000005000b7c02 */ /* 0x010fe20008000f00 */
[----:B------:R-:W-:Y:S02]  /*6510*/  IMAD.U32 R10, RZ, RZ, UR4 ;  /* 0x00000004ff0a7e24 */ /* 0x000fe4000f8e00ff */
[----:B------:R-:W-:Y:S07]  /*6520*/  LEPC R20, `(.L_x_90) ;  /* 0x000000001014794e */ /* 0x000fee0000000000 */
[----:B--2---:R-:W-:Y:S05]  /*6530*/  CALL.ABS.NOINC R2 ;  /* 0x0000000002007343 */ /* 0x004fea0003c00000 */
.L_x_90:
[----:B------:R-:W-:Y:S01]  /*6540*/  ISETP.NE.U32.AND P4, PT, R62, RZ, PT ;  /* 0x000000ff3e00720c */ /* 0x000fe20003f85070 */
[----:B------:R-:W-:Y:S01]  /*6550*/  UISETP.NE.AND UP2, UPT, UR49, URZ, UPT ;  /* 0x000000ff3100728c */ /* 0x000fe2000bf45270 */
[----:B------:R-:W-:Y:S01]  /*6560*/  ISETP.NE.U32.AND P2, PT, RZ, UR36, PT ;  /* 0x00000024ff007c0c */ /* 0x000fe2000bf45070 */
[----:B------:R-:W-:Y:S01]  /*6570*/  UISETP.NE.U32.AND UP1, UPT, UR38, URZ, UPT ;  /* 0x000000ff2600728c */ /* 0x000fe2000bf25070 */
[----:B------:R-:W-:Y:S01]  /*6580*/  ISETP.NE.AND.EX P4, PT, R63, RZ, PT, P4 ;  /* 0x000000ff3f00720c */ /* 0x000fe20003f85340 */
[----:B------:R-:W-:Y:S01]  /*6590*/  UPLOP3.LUT UP0, UPT, UPT, UPT, UPT, 0x40, 0x4 ;  /* 0x000000000004789c */ /* 0x000fe20003f0e870 */
[----:B------:R-:W-:Y:S01]  /*65a0*/  ISETP.NE.AND.EX P2, PT, RZ, UR37, PT, P2 ;  /* 0x00000025ff007c0c */ /* 0x000fe2000bf45320 */
[----:B------:R-:W-:Y:S01]  /*65b0*/  UISETP.NE.AND.EX UP1, UPT, UR39, URZ, UPT, UP1 ;  /* 0x000000ff2700728c */ /* 0x000fe2000bf25310 */
[----:B------:R-:W-:Y:S04]  /*65c0*/  PLOP3.LUT P1, PT, PT, PT, UP2, 0x80, 0x8 ;  /* 0x000000000008781c */ /* 0x000fe80003f2f028 */
[----:B------:R-:W-:Y:S06]  /*65d0*/  @UP2 UPLOP3.LUT UP0, UPT, UPT, UPT, UP1, 0x80, 0x8 ;  /* 0x000000000008289c */ /* 0x000fec0003f0f010 */
[----:B------:R-:W-:Y:S01]  /*65e0*/  PLOP3.LUT P0, PT, PT, PT, UP0, 0x80, 0x8 ;  /* 0x000000000008781c */ /* 0x000fe20003f0f008 */
[----:B------:R-:W-:Y:S01]  /*65f0*/  @!UPT UIADD3 URZ, UPT, UPT, URZ, URZ, URZ ;  /* 0x000000fffffff290 */ /* 0x000fe2000fffe0ff */
[----:B------:R-:W-:Y:S11]  /*6600*/  BRA.U !UP1, `(.L_x_92) ;  /* 0x0000000109387547 */ /* 0x000ff6000b800000 */
[----:B------:R-:W-:Y:S01]  /*6610*/  UISETP.NE.U32.AND UP0, UPT, UR36, URZ, UPT ;  /* 0x000000ff2400728c */ /* 0x000fe2000bf05070 */
[----:B------:R-:W-:Y:S02]  /*6620*/  HFMA2 R0, -RZ, RZ, 0, 5.9604644775390625e-08 ;  /* 0x00000001ff007431 */ /* 0x000fe400000001ff */
[----:B------:R-:W-:Y:S01]  /*6630*/  IMAD.MOV.U32 R67, RZ, RZ, 0x1 ;  /* 0x00000001ff437424 */ /* 0x000fe200078e00ff */
[----:B------:R-:W-:Y:S06]  /*6640*/  UISETP.NE.AND.EX UP0, UPT, UR37, URZ, UPT, UP0 ;  /* 0x000000ff2500728c */ /* 0x000fec000bf05300 */
[----:B------:R-:W-:Y:S05]  /*6650*/  PLOP3.LUT P3, PT, PT, PT, UP0, 0x80, 0x8 ;  /* 0x000000000008781c */ /* 0x000fea0003f6f008 */
[----:B------:R-:W1:Y:S01]  /*6660*/  @UP0 LDCU.64 UR6, c[0x0][0x888] ;  /* 0x00011100ff0607ac */ /* 0x000e620008000a00 */
[----:B------:R-:W-:Y:S07]  /*6670*/  @UP0 UIMAD UR4, UR48, UR38, URZ ;  /* 0x00000026300402a4 */ /* 0x000fee000f8e02ff */
[----:B------:R-:W-:Y:S01]  /*6680*/  @!P3 PRMT R67, R0, 0x7610, R67 ;  /* 0x000076100043b816 */ /* 0x000fe20000000043 */
[----:B-1----:R-:W-:Y:S03]  /*6690*/  @UP0 UIMAD.WIDE UR6, UR4, 0x4, UR6 ;  /* 0x00000004040608a5 */ /* 0x002fe6000f8e0206 */
[----:B------:R-:W1:Y:S03]  /*66a0*/  @!UP0 LDCU UR4, c[0x0][0x880] ;  /* 0x00011000ff0487ac */ /* 0x000e660008000800 */
[----:B------:R-:W-:Y:S01]  /*66b0*/  IMAD.U32 R2, RZ, RZ, UR6 ;  /* 0x00000006ff027e24 */ /* 0x000fe2000f8e00ff */
[----:B------:R-:W-:Y:S05]  /*66c0*/  MOV R3, UR7 ;  /* 0x0000000700037c02 */ /* 0x000fea0008000f00 */
[----:B-----5:R2:W5:Y:S02]  /*66d0*/  @P3 LDG.E R35, desc[UR46][R2.64] ;  /* 0x0000002e02233981 */ /* 0x020564000c1e1900 */
[----:B-12---:R-:W-:Y:S02]  /*66e0*/  @!P3 IMAD.U32 R35, RZ, RZ, UR4 ;  /* 0x00000004ff23be24 */ /* 0x006fe4000f8e00ff */
.L_x_92:
[----:B------:R-:W-:Y:S05]  /*66f0*/  @!P4 BRA `(.L_x_93) ;  /* 0x000000000020c947 */ /* 0x000fea0003800000 */
[----:B------:R-:W-:Y:S04]  /*6700*/  ISETP.NE.U32.AND P3, PT, R60, RZ, PT ;  /* 0x000000ff3c00720c */ /* 0x000fe80003f65070 */
[----:B------:R-:W-:Y:S11]  /*6710*/  ISETP.NE.AND.EX P3, PT, R61, RZ, PT, P3 ;  /* 0x000000ff3d00720c */ /* 0x000ff60003f65330 */
[----:B------:R-:W-:Y:S02]  /*6720*/  @!UPT UIADD3 URZ, UPT, UPT, URZ, URZ, URZ ;  /* 0x000000fffffff290 */ /* 0x000fe4000fffe0ff */
[----:B------:R-:W1:Y:S01]  /*6730*/  @P3 LDC.64 R2, c[0x0][0x8a8] ;  /* 0x00022a00ff023b82 */ /* 0x000e620000000a00 */
[----:B------:R-:W-:Y:S04]  /*6740*/  @P3 IMAD R0, R62, UR48, RZ ;  /* 0x000000303e003c24 */ /* 0x000fe8000f8e02ff */
[----:B-1----:R-:W-:Y:S05]  /*6750*/  @P3 IMAD.WIDE R2, R0, 0x4, R2 ;  /* 0x0000000400023825 */ /* 0x002fea00078e0202 */
[----:B-----5:R1:W5:Y:S02]  /*6760*/  @P3 LDG.E R33, desc[UR46][R2.64] ;  /* 0x0000002e02213981 */ /* 0x020364000c1e1900 */
[----:B-1----:R-:W2:Y:S02]  /*6770*/  @!P3 LDC R33, c[0x0][0x8a0] ;  /* 0x00022800ff21bb82 */ /* 0x002ea40000000800 */
.L_x_93:
[----:B-----5:R-:W-:Y:S01]  /*6780*/  FSETP.NEU.AND P3, PT, R35, RZ, PT ;  /* 0x000000ff2300720b */ /* 0x020fe20003f6d000 */
[----:B------:R-:W-:Y:S01]  /*6790*/  ULOP3.LUT UR4, UR55, 0x1, URZ, 0x3c, !UPT ;  /* 0x0000000137047892 */ /* 0x000fe2000f8e3cff */
[----:B------:R-:W-:Y:S01]  /*67a0*/  SEL R5, RZ, 0xffffffff, P2 ;  /* 0xffffffffff057807 */ /* 0x000fe20001000000 */
[----:B------:R-:W-:Y:S01]  /*67b0*/  BSSY B1, `(.L_x_94) ;  /* 0x0000047000017945 */ /* 0x000fe20003800000 */
[----:B------:R-:W-:Y:S01]  /*67c0*/  @P1 LOP3.LUT P2, RZ, R67, 0xff, RZ, 0xc0, !PT ;  /* 0x000000ff43ff1812 */ /* 0x000fe2000784c0ff */
[----:B------:R-:W-:Y:S01]  /*67d0*/  IMAD.MOV.U32 R43, RZ, RZ, 0x1 ;  /* 0x00000001ff2b7424 */ /* 0x000fe200078e00ff */
[----:B------:R-:W-:Y:S01]  /*67e0*/  @P1 SEL R2, RZ, 0xffffffff, P3 ;  /* 0xffffffffff021807 */ /* 0x000fe20001800000 */
[----:B------:R-:W-:Y:S01]  /*67f0*/  IMAD.U32 R42, RZ, RZ, UR4 ;  /* 0x00000004ff2a7e24 */ /* 0x000fe2000f8e00ff */
[----:B------:R-:W-:Y:S01]  /*6800*/  LEA R86, R30, UR50, 0x3 ;  /* 0x000000321e567c11 */ /* 0x000fe2000f8e18ff */
[----:B------:R-:W-:Y:S01]  /*6810*/  IMAD.IADD R34, R32, 0x1, R17 ;  /* 0x0000000120227824 */ /* 0x000fe200078e0211 */
[----:B------:R-:W-:Y:S01]  /*6820*/  @P0 SEL R2, R5, R2, !P2 ;  /* 0x0000000205020207 */ /* 0x000fe20005000000 */
[----:B------:R-:W-:Y:S01]  /*6830*/  IMAD.U32 R88, RZ, RZ, UR57 ;  /* 0x00000039ff587e24 */ /* 0x000fe2000f8e00ff */
[----:B------:R-:W-:Y:S02]  /*6840*/  SHF.L.U32 R3, R74, 0x1f, RZ ;  /* 0x0000001f4a037819 */ /* 0x000fe400000006ff */
[----:B------:R-:W-:Y:S02]  /*6850*/  CS2R R46, SRZ ;  /* 0x00000000002e7805 */ /* 0x000fe4000001ff00 */
[----:B------:R-:W-:Y:S02]  /*6860*/  @P1 LOP3.LUT R2, R2, 0x1, RZ, 0xc0, !PT ;  /* 0x0000000102021812 */ /* 0x000fe400078ec0ff */
[----:B------:R-:W-:Y:S02]  /*6870*/  CS2R R44, SRZ ;  /* 0x00000000002c7805 */ /* 0x000fe4000001ff00 */
[----:B------:R-:W-:Y:S02]  /*6880*/  PLOP3.LUT P2, PT, PT, PT, UP1, 0x80, 0x8 ;  /* 0x000000000008781c */ /* 0x000fe40003f4f018 */
[----:B------:R-:W-:Y:S02]  /*6890*/  CS2R R50, SRZ ;  /* 0x0000000000327805 */ /* 0x000fe4000001ff00 */
[----:B------:R-:W-:Y:S01]  /*68a0*/  ISETP.NE.U32.OR P5, PT, R2, 0x1, !P1 ;  /* 0x000000010200780c */ /* 0x000fe20004fa5470 */
[----:B------:R-:W-:Y:S01]  /*68b0*/  IMAD.U32 R2, RZ, RZ, UR57 ;  /* 0x00000039ff027e24 */ /* 0x000fe2000f8e00ff */
[----:B------:R-:W-:Y:S02]  /*68c0*/  LOP3.LUT P4, R82, R67, 0xff, RZ, 0xc0, !PT ;  /* 0x000000ff43527812 */ /* 0x000fe4000788c0ff */
[----:B------:R-:W-:Y:S02]  /*68d0*/  CS2R R48, SRZ ;  /* 0x0000000000307805 */ /* 0x000fe4000001ff00 */
[----:B------:R-:W-:Y:S02]  /*68e0*/  P2R R83, PR, RZ, 0x20 ;  /* 0x00000020ff537803 */ /* 0x000fe40000000000 */
[----:B------:R-:W-:Y:S02]  /*68f0*/  CS2R R54, SRZ ;  /* 0x0000000000367805 */ /* 0x000fe4000001ff00 */
[----:B------:R-:W-:Y:S02]  /*6900*/  LEA R0, R2, UR50, 0x3 ;  /* 0x0000003202007c11 */ /* 0x000fe4000f8e18ff */
[----:B------:R-:W-:Y:S02]  /*6910*/  CS2R R52, SRZ ;  /* 0x0000000000347805 */ /* 0x000fe4000001ff00 */
[----:B------:R-:W-:Y:S02]  /*6920*/  SEL R2, RZ, 0xffffffff, P3 ;  /* 0xffffffffff027807 */ /* 0x000fe40001800000 */
[----:B------:R-:W-:Y:S02]  /*6930*/  CS2R R58, SRZ ;  /* 0x00000000003a7805 */ /* 0x000fe4000001ff00 */
[----:B------:R-:W-:Y:S02]  /*6940*/  CS2R R56, SRZ ;  /* 0x0000000000387805 */ /* 0x000fe4000001ff00 */
[----:B------:R-:W-:Y:S02]  /*6950*/  @P2 SEL R2, R5, R2, !P4 ;  /* 0x0000000205022207 */ /* 0x000fe40006000000 */
[----:B------:R-:W-:Y:S02]  /*6960*/  @P5 SHF.L.U32 R7, R42, 0x1f, RZ ;  /* 0x0000001f2a075819 */ /* 0x000fe400000006ff */
[----:B------:R-:W-:Y:S02]  /*6970*/  LOP3.LUT R2, R2, 0x1, RZ, 0xc0, !PT ;  /* 0x0000000102027812 */ /* 0x000fe400078ec0ff */
[----:B------:R-:W1:Y:S02]  /*6980*/  @P5 SYNCS.PHASECHK.TRANS64.TRYWAIT P1, [R0+URZ+0xc0], R7 ;  /* 0x0000c007000055a7 */ /* 0x000e6400080211ff */
[----:B------:R-:W-:Y:S04]  /*6990*/  ISETP.NE.U32.AND P2, PT, R2, 0x1, PT ;  /* 0x000000010200780c */ /* 0x000fe80003f45070 */
[----:B------:R-:W-:Y:S01]  /*69a0*/  P2R R87, PR, RZ, 0x4 ;  /* 0x00000004ff577803 */ /* 0x000fe20000000000 */
[----:B------:R3:W4:Y:S01]  /*69b0*/  SYNCS.PHASECHK.TRANS64.TRYWAIT P0, [R86+URZ+0x110], R3 ;  /* 0x00011003560075a7 */ /* 0x00072200080011ff */
[----:B-1----:R-:W-:Y:S01]  /*69c0*/  @P5 SEL R43, RZ, 0x1, !P1 ;  /* 0x00000001ff2b5807 */ /* 0x002fe20004800000 */
[----:B---3--:R-:W-:Y:S06]  /*69d0*/  @!P5 BRA `(.L_x_95) ;  /* 0x000000000090d947 */ /* 0x008fec0003800000 */
[----:B------:R-:W-:Y:S01]  /*69e0*/  HFMA2 R55, -RZ, RZ, 0, 0 ;  /* 0x00000000ff377431 */ /* 0x000fe200000001ff */
[----:B------:R-:W-:Y:S01]  /*69f0*/  ISETP.NE.AND P1, PT, R43, RZ, PT ;  /* 0x000000ff2b00720c */ /* 0x000fe20003f25270 */
[----:B------:R-:W-:Y:S01]  /*6a00*/  IMAD.U32 R2, RZ, RZ, UR57 ;  /* 0x00000039ff027e24 */ /* 0x000fe2000f8e00ff */
[----:B------:R-:W-:Y:S11]  /*6a10*/  BSSY B0, `(.L_x_96) ;  /* 0x0000005000007945 */ /* 0x000ff60003800000 */
[----:B------:R-:W-:Y:S05]  /*6a20*/  @P1 BRA `(.L_x_97) ;  /* 0x00000000000c1947 */ /* 0x000fea0003800000 */
[----:B------:R-:W-:Y:S04]  /*6a30*/  SHF.L.U32 R5, R42, 0x1f, RZ ;  /* 0x0000001f2a057819 */ /* 0x000fe800000006ff */
[----:B------:R-:W1:Y:S02]  /*6a40*/  SYNCS.PHASECHK.TRANS64.TRYWAIT P1, [R0+URZ+0xc0], R5 ;  /* 0x0000c005000075a7 */ /* 0x000e6400080211ff */
[----:B-1----:R-:W-:Y:S05]  /*6a50*/  @!P1 BRA `(.L_x_98) ;  /* 0x0000002000889947 */ /* 0x002fea0003800000 */
.L_x_97:
[----:B------:R-:W-:Y:S05]  /*6a60*/  BSYNC B0 ;  /* 0x0000000000007941 */ /* 0x000fea0003800000 */
.L_x_96:
[----:B------:R-:W-:Y:S01]  /*6a70*/  ISETP.NE.AND P1, PT, R87, RZ, PT ;  /* 0x000000ff5700720c */ /* 0x000fe20003f25270 */
[----:B------:R-:W-:Y:S01]  /*6a80*/  IMAD.MOV.U32 R54, RZ, RZ, RZ ;  /* 0x000000ffff367224 */ /* 0x000fe200078e00ff */
[----:B------:R-:W-:Y:S02]  /*6a90*/  CS2R R52, SRZ ;  /* 0x0000000000347805 */ /* 0x000fe4000001ff00 */
[----:B------:R-:W-:Y:S02]  /*6aa0*/  CS2R R58, SRZ ;  /* 0x00000000003a7805 */ /* 0x000fe4000001ff00 */
[----:B------:R-:W-:Y:S02]  /*6ab0*/  CS2R R56, SRZ ;  /* 0x0000000000387805 */ /* 0x000fe4000001ff00 */
[----:B------:R-:W-:Y:S02]  /*6ac0*/  CS2R R50, SRZ ;  /* 0x0000000000327805 */ /* 0x000fe4000001ff00 */
[----:B------:R-:W-:Y:S02]  /*6ad0*/  CS2R R48, SRZ ;  /* 0x0000000000307805 */ /* 0x000fe4000001ff00 */
[----:B------:R-:W-:Y:S02]  /*6ae0*/  CS2R R46, SRZ ;  /* 0x00000000002e7805 */ /* 0x000fe4000001ff00 */
[----:B------:R-:W-:Y:S01]  /*6af0*/  CS2R R44, SRZ ;  /* 0x00000000002c7805 */ /* 0x000fe2000001ff00 */
[----:B-1----:R-:W-:Y:S01]  /*6b00*/  @P1 IMAD R5, R2, 0x800, R75 ;  /* 0x0000080002051824 */ /* 0x002fe200078e024b */
[----:B------:R-:W-:Y:S05]  /*6b10*/  @P1 WARPSYNC.ALL ;  /* 0x0000000000001948 */ /* 0x000fea0003800000 */
[----:B------:R-:W-:Y:S01]  /*6b20*/  @P1 LEA R5, R5, UR50, 0x2 ;  /* 0x0000003205051c11 */ /* 0x000fe2000f8e10ff */
[----:B------:R-:W-:Y:S04]  /*6b30*/  UIADD3 UR5, UPT, UPT, UR57, 0x1, URZ ;  /* 0x0000000139057890 */ /* 0x000fe8000fffe0ff */
[----:B------:R1:W3:Y:S01]  /*6b40*/  @P1 LDSM.16.M88.4 R56, [R5+0x400] ;  /* 0x000400000538183b */ /* 0x0002e20000000200 */
[----:B------:R-:W-:Y:S01]  /*6b50*/  @P1 VIADD R0, R5, 0x400 ;  /* 0x0000040005001836 */ /* 0x000fe20000000000 */
[----:B------:R-:W-:Y:S01]  /*6b60*/  UISETP.NE.AND UP0, UPT, UR5, 0x3, UPT ;  /* 0x000000030500788c */ /* 0x000fe2000bf05270 */
[C-C-:B------:R-:W-:Y:S02]  /*6b70*/  @P1 IMAD R2, R80.reuse, 0x4, R5.reuse ;  /* 0x0000000450021824 */ /* 0x140fe400078e0205 */
[C---:B------:R-:W-:Y:S01]  /*6b80*/  @P1 IMAD R7, R79.reuse, 0x4, R0 ;  /* 0x000000044f071824 */ /* 0x040fe200078e0200 */
[----:B------:R-:W-:Y:S01]  /*6b90*/  USEL UR4, URZ, 0x1, UP0 ;  /* 0x00000001ff047887 */ /* 0x000fe20008000000 */
[----:B------:R-:W-:Y:S01]  /*6ba0*/  @P1 IMAD R0, R79, 0x4, R5 ;  /* 0x000000044f001824 */ /* 0x000fe200078e0205 */
[----:B------:R1:W1:Y:S01]  /*6bb0*/  @P1 LDSM.16.M88.4 R52, [R2+0x400] ;  /* 0x000400000234183b */ /* 0x0002620000000200 */
[----:B------:R-:W-:Y:S01]  /*6bc0*/  @P1 IMAD R4, R80, 0x4, R7 ;  /* 0x0000000450041824 */ /* 0x000fe200078e0207 */
[----:B------:R-:W-:Y:S02]  /*6bd0*/  USEL UR5, UR5, URZ, UP0 ;  /* 0x000000ff05057287 */ /* 0x000fe40008000000 */
[----:B------:R1:W1:Y:S01]  /*6be0*/  @P1 LDSM.16.M88.4 R48, [R0+0x400] ;  /* 0x000400000030183b */ /* 0x0002620000000200 */
[----:B------:R-:W-:Y:S03]  /*6bf0*/  LOP3.LUT R42, R42, UR4, RZ, 0x3c, !PT ;  /* 0x000000042a2a7c12 */ /* 0x000fe6000f8e3cff */
[----:B------:R1:W1:Y:S01]  /*6c00*/  @P1 LDSM.16.M88.4 R44, [R4] ;  /* 0x00000000042c183b */ /* 0x0002620000000200 */
[----:B------:R-:W-:Y:S03]  /*6c10*/  IMAD.U32 R88, RZ, RZ, UR5 ;  /* 0x00000005ff587e24 */ /* 0x000fe6000f8e00ff */
.L_x_95:
[----:B------:R-:W-:Y:S05]  /*6c20*/  BSYNC B1 ;  /* 0x0000000000017941 */ /* 0x000fea0003800000 */
.L_x_94:
[----:B-1----:R-:W-:Y:S04]  /*6c30*/  SHF.R.U32.HI R0, RZ, 0x15, R34 ;  /* 0x00000015ff007819 */ /* 0x002fe80000011622 */
[----:B------:R-:W-:Y:S01]  /*6c40*/  LOP3.LUT P1, RZ, R0, 0x3, R77, 0x48, !PT ;  /* 0x0000000300ff7812 */ /* 0x000fe2000782484d */
[----:B------:R-:W-:Y:S01]  /*6c50*/  @!UPT UIADD3 URZ, UPT, UPT, URZ, URZ, URZ ;  /* 0x000000fffffff290 */ /* 0x000fe2000fffe0ff */
[----:B----4-:R-:W-:Y:S11]  /*6c60*/  @P0 BRA `(.L_x_99) ;  /* 0x0000000000080947 */ /* 0x010ff60003800000 */
[----:B------:R-:W1:Y:S02]  /*6c70*/  SYNCS.PHASECHK.TRANS64.TRYWAIT P0, [R86+URZ+0x110], R3 ;  /* 0x00011003560075a7 */ /* 0x000e6400080011ff */
[----:B-1----:R-:W-:Y:S05]  /*6c80*/  @!P0 BRA `(.L_x_100) ;  /* 0x0000002000108947 */ /* 0x002fea0003800000 */
.L_x_99:
[----:B------:R-:W-:Y:S05]  /*6c90*/  @!P1 BRA `(.L_x_101) ;  /* 0x0000000000409947 */ /* 0x000fea0003800000 */
[----:B------:R-:W4:Y:S01]  /*6ca0*/  LDCU.64 UR8, c[0x4][0x70] ;  /* 0x01000e00ff0877ac */ /* 0x000f220008000a00 */
[----:B-1----:R-:W-:Y:S01]  /*6cb0*/  MOV R3, 0x0 ;  /* 0x0000000000037802 */ /* 0x002fe20000000f00 */
[----:B------:R-:W-:Y:S02]  /*6cc0*/  HFMA2 R12, -RZ, RZ, 0, 5.9604644775390625e-08 ;  /* 0x00000001ff0c7431 */ /* 0x000fe400000001ff */
[----:B------:R-:W-:Y:S02]  /*6cd0*/  IMAD.MOV.U32 R8, RZ, RZ, 0x192 ;  /* 0x00000192ff087424 */ /* 0x000fe400078e00ff */
[----:B------:R-:W-:Y:S01]  /*6ce0*/  IMAD.MOV.U32 R13, RZ, RZ, RZ ;  /* 0x000000ffff0d7224 */ /* 0x000fe200078e00ff */
[----:B------:R-:W1:Y:S01]  /*6cf0*/  LDCU.64 UR6, c[0x4][0x78] ;  /* 0x01000f00ff0677ac */ /* 0x000e620008000a00 */
[----:B------:R-:W2:Y:S01]  /*6d00*/  LDC.64 R2, c[0x4][R3] ;  /* 0x0100000003027b82 */ /* 0x000ea20000000a00 */
[----:B------:R-:W5:Y:S01]  /*6d10*/  LDCU.64 UR4, c[0x4][0x10] ;  /* 0x01000200ff0477ac */ /* 0x000f620008000a00 */
[----:B----4-:R-:W-:Y:S01]  /*6d20*/  MOV R5, UR9 ;  /* 0x0000000900057c02 */ /* 0x010fe20008000f00 */
[----:B------:R-:W-:Y:S01]  /*6d30*/  IMAD.U32 R4, RZ, RZ, UR8 ;  /* 0x00000008ff047e24 */ /* 0x000fe2000f8e00ff */
[----:B-1----:R-:W-:Y:S01]  /*6d40*/  MOV R7, UR7 ;  /* 0x0000000700077c02 */ /* 0x002fe20008000f00 */
[----:B------:R-:W-:Y:S01]  /*6d50*/  IMAD.U32 R6, RZ, RZ, UR6 ;  /* 0x00000006ff067e24 */ /* 0x000fe2000f8e00ff */
[----:B-----5:R-:W-:Y:S01]  /*6d60*/  MOV R11, UR5 ;  /* 0x00000005000b7c02 */ /* 0x020fe20008000f00 */
[----:B------:R-:W-:Y:S02]  /*6d70*/  IMAD.U32 R10, RZ, RZ, UR4 ;  /* 0x00000004ff0a7e24 */ /* 0x000fe4000f8e00ff */
[----:B------:R-:W-:Y:S07]  /*6d80*/  LEPC R20, `(.L_x_101) ;  /* 0x000000001014794e */ /* 0x000fee0000000000 */
[----:B--23--:R-:W-:Y:S05]  /*6d90*/  CALL.ABS.NOINC R2 ;  /* 0x0000000002007343 */ /* 0x00cfea0003c00000 */
.L_x_101:
[----:B---3--:R-:W-:Y:S01]  /*6da0*/  LOP3.LUT R20, R56, 0xffffe000, RZ, 0xc0, !PT ;  /* 0xffffe00038147812 */ /* 0x008fe200078ec0ff */
[----:B------:R-:W-:Y:S05]  /*6db0*/  WARPSYNC.ALL ;  /* 0x0000000000007948 */ /* 0x000fea0003800000 */
[----:B------:R-:W-:Y:S01]  /*6dc0*/  R2UR UR4, R34 ;  /* 0x00000000220472ca */ /* 0x000fe200000e0000 */
[----:B------:R-:W-:Y:S01]  /*6dd0*/  IMAD.SHL.U32 R85, R80, 0x4, RZ ;  /* 0x0000000450557824 */ /* 0x000fe200078e00ff */
[----:B------:R-:W-:Y:S01]  /*6de0*/  LOP3.LUT R21, R57, 0xffffe000, RZ, 0xc0, !PT ;  /* 0xffffe00039157812 */ /* 0x000fe200078ec0ff */
[----:B------:R-:W-:Y:S01]  /*6df0*/  IMAD.U32 R84, RZ, RZ, UR57 ;  /* 0x00000039ff547e24 */ /* 0x000fe2000f8e00ff */
[----:B------:R-:W-:Y:S01]  /*6e00*/  LOP3.LUT R40, R58, 0xffffe000, RZ, 0xc0, !PT ;  /* 0xffffe0003a287812 */ /* 0x000fe200078ec0ff */
[----:B------:R-:W-:Y:S01]  /*6e10*/  BSSY.RECONVERGENT B0, `(.L_x_102) ;  /* 0x0000059000007945 */ /* 0x000fe20003800200 */
[----:B------:R-:W-:Y:S01]  /*6e20*/  LOP3.LUT R41, R54, 0xffffe000, RZ, 0xc0, !PT ;  /* 0xffffe00036297812 */ /* 0x000fe200078ec0ff */
[----:B------:R-:W-:Y:S01]  /*6e30*/  IMAD R89, R84, 0x800, R75 ;  /* 0x0000080054597824 */ /* 0x000fe200078e024b */
[----:B------:R-:W-:Y:S01]  /*6e40*/  ISETP.NE.AND P0, PT, R76, RZ, PT ;  /* 0x000000ff4c00720c */ /* 0x000fe20003f05270 */
[----:B------:R-:W-:Y:S03]  /*6e50*/  IMAD.SHL.U32 R84, R79, 0x4, RZ ;  /* 0x000000044f547824 */ /* 0x000fe600078e00ff */
[----:B------:R-:W-:Y:S01]  /*6e60*/  LEA R89, R89, UR50, 0x2 ;  /* 0x0000003259597c11 */ /* 0x000fe2000f8e10ff */
[----:B------:R-:W2:Y:S03]  /*6e70*/  LDTM.16dp128bit.x8 R4, tmem[UR4] ;  /* 0x00000004000479ee */ /* 0x000ea60008180000 */
[C-C-:B------:R-:W-:Y:S02]  /*6e80*/  IADD3 R92, PT, PT, R85.reuse, 0x400, R89.reuse ;  /* 0x00000400555c7810 */ /* 0x140fe40007ffe059 */
[----:B------:R-:W-:Y:S05]  /*6e90*/  IADD3 R90, PT, PT, R84, 0x400, R89 ;  /* 0x00000400545a7810 */ /* 0x000fea0007ffe059 */
[----:B------:R-:W-:Y:S02]  /*6ea0*/  IMAD.IADD R91, R85, 0x1, R90 ;  /* 0x00000001555b7824 */ /* 0x000fe400078e025a */
[C---:B--2---:R-:W-:Y:S01]  /*6eb0*/  FMUL R0, R33.reuse, R4 ;  /* 0x0000000421007220 */ /* 0x044fe20000400000 */
[C---:B------:R-:W-:Y:S01]  /*6ec0*/  FMUL R2, R33.reuse, R5 ;  /* 0x0000000521027220 */ /* 0x040fe20000400000 */
[C---:B-1----:R-:W-:Y:S01]  /*6ed0*/  FMUL R3, R33.reuse, R6 ;  /* 0x0000000621037220 */ /* 0x042fe20000400000 */
[----:B------:R-:W-:Y:S01]  /*6ee0*/  FMUL R7, R33, R7 ;  /* 0x0000000721077220 */ /* 0x000fe20000400000 */
[----:B------:R-:W-:Y:S01]  /*6ef0*/  FFMA R36, R35, R20, R0 ;  /* 0x0000001423247223 */ /* 0x000fe20000000000 */
[----:B------:R-:W-:Y:S01]  /*6f00*/  LOP3.LUT R20, R59, 0xffffe000, RZ, 0xc0, !PT ;  /* 0xffffe0003b147812 */ /* 0x000fe200078ec0ff */
[C---:B------:R-:W-:Y:S01]  /*6f10*/  FFMA R37, R35.reuse, R21, R2 ;  /* 0x0000001523257223 */ /* 0x040fe20000000002 */
[----:B------:R-:W-:Y:S01]  /*6f20*/  LOP3.LUT R21, R52, 0xffffe000, RZ, 0xc0, !PT ;  /* 0xffffe00034157812 */ /* 0x000fe200078ec0ff */
[----:B------:R-:W-:Y:S01]  /*6f30*/  FFMA R38, R35, R40, R3 ;  /* 0x0000002823267223 */ /* 0x000fe20000000003 */
[----:B------:R-:W-:Y:S01]  /*6f40*/  LOP3.LUT R40, R53, 0xffffe000, RZ, 0xc0, !PT ;  /* 0xffffe00035287812 */ /* 0x000fe200078ec0ff */
[----:B------:R-:W-:Y:S01]  /*6f50*/  FMUL R4, R33, R8 ;  /* 0x0000000821047220 */ /* 0x000fe20000400000 */
[----:B------:R-:W-:Y:S01]  /*6f60*/  F2FP.TF32.F32.PACK_B R36, R36 ;  /* 0x00000024ff24723e */ /* 0x000fe200024050ff */
[----:B------:R-:W-:Y:S01]  /*6f70*/  FFMA R39, R35, R20, R7 ;  /* 0x0000001423277223 */ /* 0x000fe20000000007 */
[----:B------:R-:W-:Y:S01]  /*6f80*/  LOP3.LUT R20, R55, 0xffffe000, RZ, 0xc0, !PT ;  /* 0xffffe00037147812 */ /* 0x000fe200078ec0ff */
[C---:B------:R-:W-:Y:S01]  /*6f90*/  FMUL R5, R33.reuse, R9 ;  /* 0x0000000921057220 */ /* 0x040fe20000400000 */
[----:B------:R-:W-:Y:S01]  /*6fa0*/  F2FP.TF32.F32.PACK_B R37, R37 ;  /* 0x00000025ff25723e */ /* 0x000fe200024050ff */
[C---:B------:R-:W-:Y:S01]  /*6fb0*/  FMUL R6, R33.reuse, R10 ;  /* 0x0000000a21067220 */ /* 0x040fe20000400000 */
[----:B------:R-:W-:Y:S01]  /*6fc0*/  F2FP.TF32.F32.PACK_B R38, R38 ;  /* 0x00000026ff26723e */ /* 0x000fe200024050ff */
[----:B------:R-:W-:Y:S01]  /*6fd0*/  FMUL R11, R33, R11 ;  /* 0x0000000b210b7220 */ /* 0x000fe20000400000 */
[----:B------:R-:W-:Y:S01]  /*6fe0*/  F2FP.TF32.F32.PACK_B R39, R39 ;  /* 0x00000027ff27723e */ /* 0x000fe200024050ff */
[C---:B------:R-:W-:Y:S01]  /*6ff0*/  FFMA R4, R35.reuse, R21, R4 ;  /* 0x0000001523047223 */ /* 0x040fe20000000004 */
[----:B------:R-:W-:Y:S01]  /*7000*/  LOP3.LUT R21, R48, 0xffffe000, RZ, 0xc0, !PT ;  /* 0xffffe00030157812 */ /* 0x000fe200078ec0ff */
[----:B------:R-:W-:Y:S01]  /*7010*/  FFMA R5, R35, R40, R5 ;  /* 0x0000002823057223 */ /* 0x000fe20000000005 */
[----:B------:R-:W-:Y:S01]  /*7020*/  LOP3.LUT R40, R51, 0xffffe000, RZ, 0xc0, !PT ;  /* 0xffffe00033287812 */ /* 0x000fe200078ec0ff */
[----:B------:R-:W-:Y:S01]  /*7030*/  FFMA R6, R35, R41, R6 ;  /* 0x0000002923067223 */ /* 0x000fe20000000006 */
[----:B------:R-:W-:Y:S01]  /*7040*/  LOP3.LUT R41, R50, 0xffffe000, RZ, 0xc0, !PT ;  /* 0xffffe00032297812 */ /* 0x000fe200078ec0ff */
[----:B------:R-:W-:Y:S01]  /*7050*/  FMUL R8, R33, R12 ;  /* 0x0000000c21087220 */ /* 0x000fe20000400000 */
[----:B------:R-:W-:Y:S01]  /*7060*/  F2FP.TF32.F32.PACK_B R4, R4 ;  /* 0x00000004ff04723e */ /* 0x000fe200024050ff */
[----:B------:R-:W-:Y:S01]  /*7070*/  FFMA R7, R35, R20, R11 ;  /* 0x0000001423077223 */ /* 0x000fe2000000000b */
[----:B------:R-:W-:Y:S01]  /*7080*/  LOP3.LUT R20, R49, 0xffffe000, RZ, 0xc0, !PT ;  /* 0xffffe00031147812 */ /* 0x000fe200078ec0ff */
[----:B------:R-:W-:Y:S01]  /*7090*/  FMUL R9, R33, R13 ;  /* 0x0000000d21097220 */ /* 0x000fe20000400000 */
[----:B------:R-:W-:Y:S01]  /*70a0*/  F2FP.TF32.F32.PACK_B R5, R5 ;  /* 0x00000005ff05723e */ /* 0x000fe200024050ff */
[----:B------:R1:W-:Y:S01]  /*70b0*/  STSM.16.M88.4 [R89+0x400], R36 ;  /* 0x0004002459007844 */ /* 0x0003e20000000200 */
[----:B------:R-:W-:Y:S01]  /*70c0*/  F2FP.TF32.F32.PACK_B R6, R6 ;  /* 0x00000006ff06723e */ /* 0x000fe200024050ff */
[----:B------:R-:W-:Y:S01]  /*70d0*/  FFMA R8, R35, R21, R8 ;  /* 0x0000001523087223 */ /* 0x000fe20000000008 */
[----:B------:R-:W-:Y:S01]  /*70e0*/  LOP3.LUT R21, R44, 0xffffe000, RZ, 0xc0, !PT ;  /* 0xffffe0002c157812 */ /* 0x000fe200078ec0ff */
[C---:B------:R-:W-:Y:S01]  /*70f0*/  FMUL R10, R33.reuse, R14 ;  /* 0x0000000e210a7220 */ /* 0x040fe20000400000 */
[C---:B------:R-:W-:Y:S01]  /*7100*/  FMUL R15, R33.reuse, R15 ;  /* 0x0000000f210f7220 */ /* 0x040fe20000400000 */
[----:B------:R-:W-:Y:S01]  /*7110*/  FMUL R12, R33, R16 ;  /* 0x00000010210c7220 */ /* 0x000fe20000400000 */
[C---:B------:R-:W-:Y:S01]  /*7120*/  FFMA R9, R35.reuse, R20, R9 ;  /* 0x0000001423097223 */ /* 0x040fe20000000009 */
[C---:B------:R-:W-:Y:S01]  /*7130*/  FFMA R10, R35.reuse, R41, R10 ;  /* 0x00000029230a7223 */ /* 0x040fe2000000000a */
[C---:B------:R-:W-:Y:S01]  /*7140*/  FFMA R11, R35.reuse, R40, R15 ;  /* 0x00000028230b7223 */ /* 0x040fe2000000000f */
[----:B------:R-:W-:Y:S01]  /*7150*/  FFMA R12, R35, R21, R12 ;  /* 0x00000015230c7223 */ /* 0x000fe2000000000c */
[----:B------:R-:W-:Y:S01]  /*7160*/  LOP3.LUT R20, R45, 0xffffe000, RZ, 0xc0, !PT ;  /* 0xffffe0002d147812 */ /* 0x000fe200078ec0ff */
[C---:B------:R-:W-:Y:S01]  /*7170*/  FMUL R13, R33.reuse, R17 ;  /* 0x00000011210d7220 */ /* 0x040fe20000400000 */
[----:B------:R-:W-:Y:S01]  /*7180*/  LOP3.LUT R21, R46, 0xffffe000, RZ, 0xc0, !PT ;  /* 0xffffe0002e157812 */ /* 0x000fe200078ec0ff */
[----:B------:R-:W-:Y:S01]  /*7190*/  FMUL R14, R33, R18 ;  /* 0x00000012210e7220 */ /* 0x000fe20000400000 */
[----:B------:R-:W-:Y:S01]  /*71a0*/  LOP3.LUT R40, R47, 0xffffe000, RZ, 0xc0, !PT ;  /* 0xffffe0002f287812 */ /* 0x000fe200078ec0ff */
[----:B------:R-:W-:Y:S01]  /*71b0*/  FMUL R19, R33, R19 ;  /* 0x0000001321137220 */ /* 0x000fe20000400000 */
[----:B------:R-:W-:Y:S01]  /*71c0*/  F2FP.TF32.F32.PACK_B R7, R7 ;  /* 0x00000007ff07723e */ /* 0x000fe200024050ff */
[C---:B------:R-:W-:Y:S01]  /*71d0*/  FFMA R13, R35.reuse, R20, R13 ;  /* 0x00000014230d7223 */ /* 0x040fe2000000000d */
[C---:B------:R-:W-:Y:S01]  /*71e0*/  FFMA R14, R35.reuse, R21, R14 ;  /* 0x00000015230e7223 */ /* 0x040fe2000000000e */
[----:B------:R-:W-:Y:S01]  /*71f0*/  FFMA R15, R35, R40, R19 ;  /* 0x00000028230f7223 */ /* 0x000fe20000000013 */
[----:B------:R-:W-:Y:S01]  /*7200*/  F2FP.TF32.F32.PACK_B R8, R8 ;  /* 0x00000008ff08723e */ /* 0x000fe200024050ff */
[----:B------:R1:W-:Y:S01]  /*7210*/  STSM.16.M88.4 [R92], R4 ;  /* 0x000000045c007844 */ /* 0x0003e20000000200 */
[----:B------:R-:W-:Y:S02]  /*7220*/  F2FP.TF32.F32.PACK_B R9, R9 ;  /* 0x00000009ff09723e */ /* 0x000fe400024050ff */
[----:B------:R-:W-:Y:S02]  /*7230*/  F2FP.TF32.F32.PACK_B R10, R10 ;  /* 0x0000000aff0a723e */ /* 0x000fe400024050ff */
[----:B------:R-:W-:Y:S02]  /*7240*/  F2FP.TF32.F32.PACK_B R11, R11 ;  /* 0x0000000bff0b723e */ /* 0x000fe400024050ff */
[----:B------:R-:W-:Y:S02]  /*7250*/  F2FP.TF32.F32.PACK_B R12, R12 ;  /* 0x0000000cff0c723e */ /* 0x000fe400024050ff */
[----:B------:R-:W-:Y:S01]  /*7260*/  F2FP.TF32.F32.PACK_B R13, R13 ;  /* 0x0000000dff0d723e */ /* 0x000fe200024050ff */
[----:B------:R1:W-:Y:S01]  /*7270*/  STSM.16.M88.4 [R90], R8 ;  /* 0x000000085a007844 */ /* 0x0003e20000000200 */
[----:B------:R-:W-:Y:S02]  /*7280*/  F2FP.TF32.F32.PACK_B R14, R14 ;  /* 0x0000000eff0e723e */ /* 0x000fe400024050ff */
[----:B------:R-:W-:Y:S05]  /*7290*/  F2FP.TF32.F32.PACK_B R15, R15 ;  /* 0x0000000fff0f723e */ /* 0x000fea00024050ff */
[----:B------:R1:W-:Y:S01]  /*72a0*/  STSM.16.M88.4 [R91], R12 ;  /* 0x0000000c5b007844 */ /* 0x0003e20000000200 */
[----:B------:R-:W-:Y:S01]  /*72b0*/  @!PT LDS RZ, [RZ] ;  /* 0x00000000fffff984 */ /* 0x000fe20000000800 */
[----:B------:R-:W-:Y:S01]  /*72c0*/  @!PT LDS RZ, [RZ] ;  /* 0x00000000fffff984 */ /* 0x000fe20000000800 */
[----:B------:R-:W-:Y:S01]  /*72d0*/  @!PT LDS RZ, [RZ] ;  /* 0x00000000fffff984 */ /* 0x000fe20000000800 */
[----:B------:R-:W-:Y:S01]  /*72e0*/  @!PT LDS RZ, [RZ] ;  /* 0x00000000fffff984 */ /* 0x000fe20000000800 */
[----:B------:R2:W-:Y:S07]  /*72f0*/  MEMBAR.ALL.CTA ;  /* 0x0000000000007992 */ /* 0x0005ee0000008000 */
[----:B--2---:R-:W2:Y:S02]  /*7300*/  FENCE.VIEW.ASYNC.S ;  /* 0x00000000000073c6 */ /* 0x004ea40000000000 */
[----:B--2---:R-:W-:Y:S06]  /*7310*/  BAR.SYNC.DEFER_BLOCKING 0x1, 0x80 ;  /* 0x0042000000007b1d */ /* 0x004fec0000010000 */
[----:B------:R-:W-:Y:S05]  /*7320*/  @P0 BRA `(.L_x_103) ;  /* 0x00000000001c0947 */ /* 0x000fea0003800000 */
[----:B------:R-:W-:Y:S02]  /*7330*/  UIADD3 UR4, UP0, UPT, UR58, 0x680, URZ ;  /* 0x000006803a047890 */ /* 0x000fe4000ff1e0ff */
[----:B------:R-:W-:Y:S02]  /*7340*/  ULEA UR6, UR57, UR50, 0xd ;  /* 0x0000003239067291 */ /* 0x000fe4000f8e68ff */
[----:B------:R-:W-:Y:S02]  /*7350*/  UIADD3.X UR5, UPT, UPT, URZ, UR59, URZ, UP0, !UPT ;  /* 0x0000003bff057290 */ /* 0x000fe400087fe4ff */
[----:B------:R-:W-:Y:S01]  /*7360*/  UIADD3 UR40, UPT, UPT, UR6, 0x400, URZ ;  /* 0x0000040006287890 */ /* 0x000fe2000fffe0ff */
[----:B------:R-:W-:Y:S08]  /*7370*/  UMOV UR41, UR51 ;  /* 0x0000003300297c82 */ /* 0x000ff00008000000 */
[----:B------:R2:W-:Y:S02]  /*7380*/  UTMASTG.4D [UR40], [UR4] ;  /* 0x00000028040073b5 */ /* 0x0005e40008018000 */
[----:B--2---:R0:W-:Y:S02]  /*7390*/  UTMACMDFLUSH ;  /* 0x00000000000079b7 */ /* 0x0041e40000000000 */
.L_x_103:
[----:B------:R-:W-:Y:S05]  /*73a0*/  BSYNC.RECONVERGENT B0 ;  /* 0x0000000000007941 */ /* 0x000fea0003800200 */
.L_x_102:
[----:B------:R-:W-:Y:S01]  /*73b0*/  UIADD3 UR48, UPT, UPT, UR57, 0x1, URZ ;  /* 0x0000000139307890 */ /* 0x000fe2000fffe0ff */
[----:B------:R-:W-:Y:S03]  /*73c0*/  BSSY.RECONVERGENT B0, `(.L_x_104) ;  /* 0x0000005000007945 */ /* 0x000fe60003800200 */
[----:B------:R-:W-:Y:S04]  /*73d0*/  UISETP.NE.AND UP0, UPT, UR48, 0x3, UPT ;  /* 0x000000033000788c */ /* 0x000fe8000bf05270 */
[----:B------:R-:W-:Y:S01]  /*73e0*/  USEL UR60, UR48, URZ, UP0 ;  /* 0x000000ff303c7287 */ /* 0x000fe20008000000 */
[----:B------:R-:W-:Y:S11]  /*73f0*/  @P0 BRA `(.L_x_105) ;  /* 0x0000000000040947 */ /* 0x000ff60003800000 */
[----:B------:R-:W-:Y:S04]  /*7400*/  DEPBAR.LE SB0, 0x1 ;  /* 0x000080400000791a */ /* 0x000fe80000000000 */
.L_x_105:
[----:B------:R-:W-:Y:S05]  /*7410*/  BSYNC.RECONVERGENT B0 ;  /* 0x0000000000007941 */ /* 0x000fea0003800200 */
.L_x_104:
[----:B------:R-:W-:Y:S01]  /*7420*/  BAR.SYNC.DEFER_BLOCKING 0x1, 0x80 ;  /* 0x0042000000007b1d */ /* 0x000fe20000010000 */
[----:B------:R-:W-:Y:S01]  /*7430*/  ISETP.NE.AND P1, PT, R83, RZ, PT ;  /* 0x000000ff5300720c */ /* 0x000fe20003f25270 */
[----:B------:R-:W-:Y:S01]  /*7440*/  UISETP.NE.AND UP0, UPT, UR54, URZ, UPT ;  /* 0x000000ff3600728c */ /* 0x000fe2000bf05270 */
[----:B------:R-:W-:Y:S11]  /*7450*/  LEA R3, R88, UR50, 0x3 ;  /* 0x0000003258037c11 */ /* 0x000ff6000f8e18ff */
[----:B-1----:R-:W-:Y:S01]  /*7460*/  @P1 SHF.L.U32 R4, R42, 0x1f, RZ ;  /* 0x0000001f2a041819 */ /* 0x002fe200000006ff */
[----:B------:R-:W-:Y:S06]  /*7470*/  BRA.U !UP0, `(.L_x_106) ;  /* 0x0000000108247547 */ /* 0x000fec000b800000 */
[----:B------:R-:W1:Y:S01]  /*7480*/  S2R R0, SR_CgaCtaId ;  /* 0x0000000000007919 */ /* 0x000e620000008800 */
[----:B------:R-:W-:Y:S01]  /*7490*/  IMAD.U32 R2, RZ, RZ, UR53 ;  /* 0x00000035ff027e24 */ /* 0x000fe2000f8e00ff */
[----:B------:R-:W-:Y:S04]  /*74a0*/  UIADD3 UR53, UPT, UPT, UR53, 0x1, URZ ;  /* 0x0000000135357890 */ /* 0x000fe8000fffe0ff */
[----:B------:R-:W-:Y:S01]  /*74b0*/  @P1 LEA R2, R2, UR50, 0x3 ;  /* 0x0000003202021c11 */ /* 0x000fe2000f8e18ff */
[----:B------:R-:W-:Y:S04]  /*74c0*/  UISETP.NE.AND UP0, UPT, UR53, 0x3, UPT ;  /* 0x000000033500788c */ /* 0x000fe8000bf05270 */
[----:B------:R-:W-:Y:S01]  /*74d0*/  @P1 VIADD R5, R2, 0xd8 ;  /* 0x000000d802051836 */ /* 0x000fe20000000000 */
[----:B------:R-:W-:Y:S04]  /*74e0*/  USEL UR53, UR53, URZ, UP0 ;  /* 0x000000ff35357287 */ /* 0x000fe80008000000 */
[----:B-1----:R-:W-:Y:S04]  /*74f0*/  @P1 PRMT R0, R0, 0x654, R5 ;  /* 0x0000065400001816 */ /* 0x002fe80000000005 */
[----:B------:R1:W-:Y:S04]  /*7500*/  @P1 SYNCS.ARRIVE.TRANS64.RED.A1T0 RZ, [R0+URZ], RZ ;  /* 0x000000ff00ff19a7 */ /* 0x0003e800081004ff */
.L_x_106:
[----:B------:R-:W2:Y:S01]  /*7510*/  @P1 SYNCS.PHASECHK.TRANS64.TRYWAIT P0, [R3+URZ+0xc0], R4 ;  /* 0x0000c004030015a7 */ /* 0x000ea200080011ff */
[----:B------:R-:W-:Y:S01]  /*7520*/  BSSY B1, `(.L_x_107) ;  /* 0x0000017000017945 */ /* 0x000fe20003800000 */
[----:B--2---:R-:W-:Y:S03]  /*7530*/  @P1 SEL R43, RZ, 0x1, !P0 ;  /* 0x00000001ff2b1807 */ /* 0x004fe60004000000 */
[----:B------:R-:W-:Y:S05]  /*7540*/  @!P1 BRA `(.L_x_108) ;  /* 0x0000000000509947 */ /* 0x000fea0003800000 */
[----:B------:R-:W-:Y:S01]  /*7550*/  ISETP.NE.AND P1, PT, R87, RZ, PT ;  /* 0x000000ff5700720c */ /* 0x000fe20003f25270 */
[----:B------:R-:W-:Y:S01]  /*7560*/  BSSY B0, `(.L_x_109) ;  /* 0x000000a000007945 */ /* 0x000fe20003800000 */
[----:B------:R-:W-:Y:S11]  /*7570*/  ISETP.NE.AND P0, PT, R43, RZ, PT ;  /* 0x000000ff2b00720c */ /* 0x000ff60003f05270 */
[----:B------:R-:W-:Y:S05]  /*7580*/  @P1 IMAD R4, R88, 0x800, R75 ;  /* 0x0000080058041824 */ /* 0x000fea00078e024b */
[----:B------:R-:W-:Y:S05]  /*7590*/  @P1 LEA R4, R4, UR50, 0x2 ;  /* 0x0000003204041c11 */ /* 0x000fea000f8e10ff */
[--C-:B-1----:R-:W-:Y:S02]  /*75a0*/  @P1 IMAD.IADD R0, R84, 0x1, R4.reuse ;  /* 0x0000000154001824 */ /* 0x102fe400078e0204 */
[----:B------:R-:W-:Y:S01]  /*75b0*/  @P1 IMAD.IADD R2, R85, 0x1, R4 ;  /* 0x0000000155021824 */ /* 0x000fe200078e0204 */
[----:B------:R-:W-:Y:S06]  /*75c0*/  @P0 BRA `(.L_x_110) ;  /* 0x00000000000c0947 */ /* 0x000fec0003800000 */
[----:B------:R-:W-:Y:S04]  /*75d0*/  SHF.L.U32 R42, R42, 0x1f, RZ ;  /* 0x0000001f2a2a7819 */ /* 0x000fe800000006ff */
[----:B------:R-:W1:Y:S02]  /*75e0*/  SYNCS.PHASECHK.TRANS64.TRYWAIT P0, [R3+URZ+0xc0], R42 ;  /* 0x0000c02a030075a7 */ /* 0x000e6400080011ff */
[----:B-1----:R-:W-:Y:S05]  /*75f0*/  @!P0 BRA `(.L_x_111) ;  /* 0x0000001400c88947 */ /* 0x002fea0003800000 */
.L_x_110:
[----:B------:R-:W-:Y:S05]  /*7600*/  BSYNC B0 ;  /* 0x0000000000007941 */ /* 0x000fea0003800000 */
.L_x_109:
[----:B------:R-:W-:Y:S11]  /*7610*/  ISETP.NE.AND P0, PT, R87, RZ, PT ;  /* 0x000000ff5700720c */ /* 0x000ff60003f05270 */
[----:B------:R-:W-:Y:S02]  /*7620*/  @!UPT UIADD3 URZ, UPT, UPT, URZ, URZ, URZ ;  /* 0x000000fffffff290 */ /* 0x000fe4000fffe0ff */
[----:B-1----:R-:W-:Y:S01]  /*7630*/  @P0 IADD3 R3, PT, PT, R85, R0, RZ ;  /* 0x0000000055030210 */ /* 0x002fe20007ffe0ff */
[----:B------:R-:W-:Y:S05]  /*7640*/  @P0 WARPSYNC.ALL ;  /* 0x0000000000000948 */ /* 0x000fea0003800000 */
[----:B------:R2:W3:Y:S04]  /*7650*/  @P0 LDSM.16.M88.4 R56, [R4+0x400] ;  /* 0x000400000438083b */ /* 0x0004e80000000200 */
[----:B------:R2:W4:Y:S04]  /*7660*/  @P0 LDSM.16.M88.4 R52, [R2+0x400] ;  /* 0x000400000234083b */ /* 0x0005280000000200 */
[----:B------:R2:W1:Y:S04]  /*7670*/  @P0 LDSM.16.M88.4 R48, [R0+0x400] ;  /* 0x000400000030083b */ /* 0x0004680000000200 */
[----:B------:R2:W1:Y:S02]  /*7680*/  @P0 LDSM.16.M88.4 R44, [R3+0x400] ;  /* 0x00040000032c083b */ /* 0x0004640000000200 */
.L_x_108:
[----:B------:R-:W-:Y:S05]  /*7690*/  BSYNC B1 ;  /* 0x0000000000017941 */ /* 0x000fea0003800000 */
.L_x_107:
[----:B-12---:R-:W-:Y:S05]  /*76a0*/  VIADD R0, R34, 0x20 ;  /* 0x0000002022007836 */ /* 0x006fea0000000000 */
[----:B------:R-:W-:Y:S04]  /*76b0*/  SHF.R.U32.HI R0, RZ, 0x15, R0 ;  /* 0x00000015ff007819 */ /* 0x000fe80000011600 */
[----:B------:R-:W-:Y:S11]  /*76c0*/  LOP3.LUT P0, RZ, R0, 0x3, R77, 0x48, !PT ;  /* 0x0000000300ff7812 */ /* 0x000ff6000780484d */
[----:B------:R-:W-:Y:S02]  /*76d0*/  @!UPT UIADD3 URZ, UPT, UPT, URZ, URZ, URZ ;  /* 0x000000fffffff290 */ /* 0x000fe4000fffe0ff */
[----:B------:R-:W-:Y:S05]  /*76e0*/  @!P0 BRA `(.L_x_112) ;  /* 0x0000000000408947 */ /* 0x000fea0003800000 */
[----:B------:R-:W1:Y:S01]  /*76f0*/  LDCU.64 UR8, c[0x4][0x70] ;  /* 0x01000e00ff0877ac */ /* 0x000e620008000a00 */
[----:B------:R-:W-:Y:S01]  /*7700*/  MOV R3, 0x0 ;  /* 0x0000000000037802 */ /* 0x000fe20000000f00 */
[----:B------:R-:W-:Y:S02]  /*7710*/  HFMA2 R12, -RZ, RZ, 0, 5.9604644775390625e-08 ;  /* 0x00000001ff0c7431 */ /* 0x000fe400000001ff */
[----:B------:R-:W-:Y:S02]  /*7720*/  IMAD.MOV.U32 R8, RZ, RZ, 0x192 ;  /* 0x00000192ff087424 */ /* 0x000fe400078e00ff */
[----:B------:R-:W-:Y:S01]  /*7730*/  IMAD.MOV.U32 R13, RZ, RZ, RZ ;  /* 0x000000ffff0d7224 */ /* 0x000fe200078e00ff */
[----:B------:R-:W2:Y:S01]  /*7740*/  LDCU.64 UR6, c[0x4][0x78] ;  /* 0x01000f00ff0677ac */ /* 0x000ea20008000a00 */
[----:B------:R-:W3:Y:S01]  /*7750*/  LDC.64 R2, c[0x4][R3] ;  /* 0x0100000003027b82 */ /* 0x000ee20000000a00 */
[----:B------:R-:W5:Y:S01]  /*7760*/  LDCU.64 UR4, c[0x4][0x10] ;  /* 0x01000200ff0477ac */ /* 0x000f620008000a00 */
[----:B-1----:R-:W-:Y:S01]  /*7770*/  MOV R5, UR9 ;  /* 0x0000000900057c02 */ /* 0x002fe20008000f00 */
[----:B------:R-:W-:Y:S01]  /*7780*/  IMAD.U32 R4, RZ, RZ, UR8 ;  /* 0x00000008ff047e24 */ /* 0x000fe2000f8e00ff */
[----:B--2---:R-:W-:Y:S01]  /*7790*/  MOV R7, UR7 ;  /* 0x0000000700077c02 */ /* 0x004fe20008000f00 */
[----:B------:R-:W-:Y:S01]  /*77a0*/  IMAD.U32 R6, RZ, RZ, UR6 ;  /* 0x00000006ff067e24 */ /* 0x000fe2000f8e00ff */
[----:B-----5:R-:W-:Y:S01]  /*77b0*/  MOV R11, UR5 ;  /* 0x00000005000b7c02 */ /* 0x020fe20008000f00 */
[----:B------:R-:W-:Y:S02]  /*77c0*/  IMAD.U32 R10, RZ, RZ, UR4 ;  /* 0x00000004ff0a7e24 */ /* 0x000fe4000f8e00ff */
[----:B------:R-:W-:Y:S07]  /*77d0*/  LEPC R20, `(.L_x_112) ;  /* 0x000000001014794e */ /* 0x000fee0000000000 */
[----:B---34-:R-:W-:Y:S05]  /*77e0*/  CALL.ABS.NOINC R2 ;  /* 0x0000000002007343 */ /* 0x018fea0003c00000 */
.L_x_112:
[----:B------:R-:W-:Y:S01]  /*77f0*/  ISETP.NE.AND P0, PT, R76, RZ, PT ;  /* 0x000000ff4c00720c */ /* 0x000fe20003f05270 */
[----:B------:R-:W-:Y:S05]  /*7800*/  WARPSYNC.ALL ;  /* 0x0000000000007948 */ /* 0x000fea0003800000 */
[----:B------:R-:W-:Y:S01]  /*7810*/  R2UR UR4, R34 ;  /* 0x00000000220472ca */ /* 0x000fe200000e0000 */
[----:B------:R-:W-:Y:S01]  /*7820*/  BSSY.RECONVERGENT B0, `(.L_x_113) ;  /* 0x0000060000007945 */ /* 0x000fe20003800200 */
[----:B------:R-:W-:Y:S01]  /*7830*/  R2UR UR5, R86 ;  /* 0x00000000560572ca */ /* 0x000fe200000e0000 */
[----:B------:R-:W-:Y:S01]  /*7840*/  IMAD.U32 R86, RZ, RZ, UR60 ;  /* 0x0000003cff567e24 */ /* 0x000fe2000f8e00ff */
[----:B---3--:R-:W-:Y:S02]  /*7850*/  LOP3.LUT R0, R56, 0xffffe000, RZ, 0xc0, !PT ;  /* 0xffffe00038007812 */ /* 0x008fe400078ec0ff */
[----:B------:R-:W-:Y:S01]  /*7860*/  LOP3.LUT R2, R57, 0xffffe000, RZ, 0xc0, !PT ;  /* 0xffffe00039027812 */ /* 0x000fe200078ec0ff */
[----:B------:R-:W-:Y:S01]  /*7870*/  IMAD R86, R86, 0x800, R75 ;  /* 0x0000080056567824 */ /* 0x000fe200078e024b */
[----:B------:R-:W-:Y:S02]  /*7880*/  LOP3.LUT R3, R58, 0xffffe000, RZ, 0xc0, !PT ;  /* 0xffffe0003a037812 */ /* 0x000fe400078ec0ff */
[----:B------:R-:W-:Y:S02]  /*7890*/  LOP3.LUT R20, R59, 0xffffe000, RZ, 0xc0, !PT ;  /* 0xffffe0003b147812 */ /* 0x000fe400078ec0ff */
[----:B----4-:R-:W-:Y:S01]  /*78a0*/  LOP3.LUT R21, R52, 0xffffe000, RZ, 0xc0, !PT ;  /* 0xffffe00034157812 */ /* 0x010fe200078ec0ff */
[----:B------:R-:W1:Y:S01]  /*78b0*/  LDTM.16dp128bit.x8 R4, tmem[UR4+0x20] ;  /* 0x00002004000479ee */ /* 0x000e620008180000 */
[----:B------:R-:W-:Y:S01]  /*78c0*/  LOP3.LUT R36, R53, 0xffffe000, RZ, 0xc0, !PT ;  /* 0xffffe00035247812 */ /* 0x000fe200078ec0ff */
[----:B------:R-:W-:Y:S01]  /*78d0*/  UIADD3 UR5, UPT, UPT, UR5, 0x120, URZ ;  /* 0x0000012005057890 */ /* 0x000fe2000fffe0ff */
[----:B------:R-:W-:Y:S01]  /*78e0*/  LOP3.LUT R37, R54, 0xffffe000, RZ, 0xc0, !PT ;  /* 0xffffe00036257812 */ /* 0x000fe200078ec0ff */
[----:B------:R-:W-:Y:S01]  /*78f0*/  NOP ;  /* 0x0000000000007918 */ /* 0x000fe20000000000 */
[----:B------:R-:W-:Y:S01]  /*7900*/  LOP3.LUT R38, R55, 0xffffe000, RZ, 0xc0, !PT ;  /* 0xffffe00037267812 */ /* 0x000fe200078ec0ff */
[----:B------:R-:W-:Y:S01]  /*7910*/  UPRMT UR5, UR45, 0x654, UR5 ;  /* 0x000006542d057896 */ /* 0x000fe20008000005 */
[----:B------:R-:W-:Y:S02]  /*7920*/  LOP3.LUT R39, R48, 0xffffe000, RZ, 0xc0, !PT ;  /* 0xffffe00030277812 */ /* 0x000fe400078ec0ff */
[----:B------:R-:W-:Y:S02]  /*7930*/  LOP3.LUT R40, R49, 0xffffe000, RZ, 0xc0, !PT ;  /* 0xffffe00031287812 */ /* 0x000fe400078ec0ff */
[----:B------:R-:W-:Y:S02]  /*7940*/  LOP3.LUT R41, R50, 0xffffe000, RZ, 0xc0, !PT ;  /* 0xffffe00032297812 */ /* 0x000fe400078ec0ff */
[----:B------:R-:W-:Y:S02]  /*7950*/  LOP3.LUT R42, R51, 0xffffe000, RZ, 0xc0, !PT ;  /* 0xffffe000332a7812 */ /* 0x000fe400078ec0ff */
[----:B------:R-:W-:Y:S01]  /*7960*/  LOP3.LUT R43, R44, 0xffffe000, RZ, 0xc0, !PT ;  /* 0xffffe0002c2b7812 */ /* 0x000fe200078ec0ff */
[----:B-1----:R-:W-:Y:S01]  /*7970*/  SYNCS.ARRIVE.TRANS64.RED.A1T0 RZ, [UR5], RZ ;  /* 0x000000ffffff79a7 */ /* 0x002fe20008100405 */
[----:B------:R-:W-:Y:S02]  /*7980*/  LOP3.LUT R44, R45, 0xffffe000, RZ, 0xc0, !PT ;  /* 0xffffe0002d2c7812 */ /* 0x000fe400078ec0ff */
[----:B------:R-:W-:Y:S02]  /*7990*/  LEA R86, R86, UR50, 0x2 ;  /* 0x0000003256567c11 */ /* 0x000fe4000f8e10ff */
[----:B------:R-:W-:Y:S02]  /*79a0*/  LOP3.LUT R45, R46, 0xffffe000, RZ, 0xc0, !PT ;  /* 0xffffe0002e2d7812 */ /* 0x000fe400078ec0ff */
[----:B------:R-:W-:Y:S01]  /*79b0*/  LOP3.LUT R46, R47, 0xffffe000, RZ, 0xc0, !PT ;  /* 0xffffe0002f2e7812 */ /* 0x000fe200078ec0ff */
[----:B------:R-:W-:Y:S01]  /*79c0*/  FMUL R4, R33, R4 ;  /* 0x0000000421047220 */ /* 0x000fe20000400000 */
[--C-:B------:R-:W-:Y:S01]  /*79d0*/  IADD3 R87, PT, PT, R85, 0x400, R86.reuse ;  /* 0x0000040055577810 */ /* 0x100fe20007ffe056 */
[C---:B------:R-:W-:Y:S01]  /*79e0*/  FMUL R5, R33.reuse, R5 ;  /* 0x0000000521057220 */ /* 0x040fe20000400000 */
[----:B------:R-:W-:Y:S01]  /*79f0*/  IADD3 R84, PT, PT, R84, 0x400, R86 ;  /* 0x0000040054547810 */ /* 0x000fe20007ffe056 */
[C---:B------:R-:W-:Y:S01]  /*7a00*/  FMUL R6, R33.reuse, R6 ;  /* 0x0000000621067220 */ /* 0x040fe20000400000 */
[----:B------:R-:W-:Y:S01]  /*7a10*/  FMUL R7, R33, R7 ;  /* 0x0000000721077220 */ /* 0x000fe20000400000 */
[----:B------:R-:W-:Y:S01]  /*7a20*/  FFMA R4, R35, R0, R4 ;  /* 0x0000000023047223 */ /* 0x000fe20000000004 */
[----:B------:R-:W-:Y:S01]  /*7a30*/  FMUL R8, R33, R8 ;  /* 0x0000000821087220 */ /* 0x000fe20000400000 */
[----:B------:R-:W-:Y:S01]  /*7a40*/  FFMA R5, R35, R2, R5 ;  /* 0x0000000223057223 */ /* 0x000fe20000000005 */
[----:B------:R-:W-:Y:S01]  /*7a50*/  FMUL R9, R33, R9 ;  /* 0x0000000921097220 */ /* 0x000fe20000400000 */
[----:B------:R-:W-:Y:S01]  /*7a60*/  FFMA R6, R35, R3, R6 ;  /* 0x0000000323067223 */ /* 0x000fe20000000006 */
[----:B------:R-:W-:Y:S01]  /*7a70*/  F2FP.TF32.F32.PACK_B R4, R4 ;  /* 0x00000004ff04723e */ /* 0x000fe200024050ff */
[----:B------:R-:W-:Y:S01]  /*7a80*/  FMUL R10, R33, R10 ;  /* 0x0000000a210a7220 */ /* 0x000fe20000400000 */
[----:B------:R-:W-:Y:S01]  /*7a90*/  F2FP.TF32.F32.PACK_B R5, R5 ;  /* 0x00000005ff05723e */ /* 0x000fe200024050ff */
[----:B------:R-:W-:Y:S01]  /*7aa0*/  FFMA R7, R35, R20, R7 ;  /* 0x0000001423077223 */ /* 0x000fe20000000007 */
[----:B------:R-:W-:Y:S01]  /*7ab0*/  FMUL R11, R33, R11 ;  /* 0x0000000b210b7220 */ /* 0x000fe20000400000 */
        /* <DEDUP_REMOVED lines=8> */
[----:B------:R-:W-:Y:S01]  /*7b40*/  F2FP.TF32.F32.PACK_B R6, R6 ;  /* 0x00000006ff06723e */ /* 0x000fe200024050ff */
[----:B------:R-:W-:Y:S01]  /*7b50*/  FFMA R12, R35, R39, R12 ;  /* 0x00000027230c7223 */ /* 0x000fe2000000000c */
[----:B------:R-:W-:Y:S01]  /*7b60*/  F2FP.TF32.F32.PACK_B R7, R7 ;  /* 0x00000007ff07723e */ /* 0x000fe200024050ff */
[----:B------:R-:W-:Y:S01]  /*7b70*/  FMUL R16, R33, R16 ;  /* 0x0000001021107220 */ /* 0x000fe20000400000 */
[----:B------:R-:W-:Y:S01]  /*7b80*/  FFMA R13, R35, R40, R13 ;  /* 0x00000028230d7223 */ /* 0x000fe2000000000d */
[----:B------:R-:W-:Y:S01]  /*7b90*/  FMUL R17, R33, R17 ;  /* 0x0000001121117220 */ /* 0x000fe20000400000 */
[----:B------:R-:W-:Y:S01]  /*7ba0*/  FFMA R14, R35, R41, R14 ;  /* 0x00000029230e7223 */ /* 0x000fe2000000000e */
[----:B------:R1:W-:Y:S01]  /*7bb0*/  STSM.16.M88.4 [R86+0x400], R4 ;  /* 0x0004000456007844 */ /* 0x0003e20000000200 */
[----:B------:R-:W-:Y:S01]  /*7bc0*/  FMUL R18, R33, R18 ;  /* 0x0000001221127220 */ /* 0x000fe20000400000 */
[----:B------:R-:W-:Y:S01]  /*7bd0*/  FFMA R15, R35, R42, R15 ;  /* 0x0000002a230f7223 */ /* 0x000fe2000000000f */
[----:B------:R-:W-:Y:S01]  /*7be0*/  FMUL R19, R33, R19 ;  /* 0x0000001321137220 */ /* 0x000fe20000400000 */
[----:B------:R-:W-:Y:S01]  /*7bf0*/  F2FP.TF32.F32.PACK_B R8, R8 ;  /* 0x00000008ff08723e */ /* 0x000fe200024050ff */
[C---:B------:R-:W-:Y:S01]  /*7c00*/  FFMA R16, R35.reuse, R43, R16 ;  /* 0x0000002b23107223 */ /* 0x040fe20000000010 */
[----:B------:R-:W-:Y:S01]  /*7c10*/  F2FP.TF32.F32.PACK_B R9, R9 ;  /* 0x00000009ff09723e */ /* 0x000fe200024050ff */
[C---:B------:R-:W-:Y:S01]  /*7c20*/  FFMA R17, R35.reuse, R44, R17 ;  /* 0x0000002c23117223 */ /* 0x040fe20000000011 */
[----:B------:R-:W-:Y:S01]  /*7c30*/  F2FP.TF32.F32.PACK_B R10, R10 ;  /* 0x0000000aff0a723e */ /* 0x000fe200024050ff */
[C---:B------:R-:W-:Y:S01]  /*7c40*/  FFMA R18, R35.reuse, R45, R18 ;  /* 0x0000002d23127223 */ /* 0x040fe20000000012 */
[----:B------:R-:W-:Y:S01]  /*7c50*/  F2FP.TF32.F32.PACK_B R11, R11 ;  /* 0x0000000bff0b723e */ /* 0x000fe200024050ff */
[----:B------:R-:W-:Y:S01]  /*7c60*/  FFMA R19, R35, R46, R19 ;  /* 0x0000002e23137223 */ /* 0x000fe20000000013 */
[----:B------:R-:W-:Y:S01]  /*7c70*/  F2FP.TF32.F32.PACK_B R12, R12 ;  /* 0x0000000cff0c723e */ /* 0x000fe200024050ff */
[----:B------:R-:W-:Y:S01]  /*7c80*/  IMAD.IADD R85, R85, 0x1, R84 ;  /* 0x0000000155557824 */ /* 0x000fe200078e0254 */
[----:B------:R-:W-:Y:S01]  /*7c90*/  F2FP.TF32.F32.PACK_B R13, R13 ;  /* 0x0000000dff0d723e */ /* 0x000fe200024050ff */
[----:B------:R1:W-:Y:S01]  /*7ca0*/  STSM.16.M88.4 [R87], R8 ;  /* 0x0000000857007844 */ /* 0x0003e20000000200 */
        /* <DEDUP_REMOVED lines=18> */
[----:B------:R-:W-:Y:S02]  /*7dd0*/  UIADD3 UR41, UPT, UPT, UR51, 0x20, URZ ;  /* 0x0000002033297890 */ /* 0x000fe4000fffe0ff */
[----:B------:R-:W-:Y:S02]  /*7de0*/  UIADD3 UR40, UPT, UPT, UR6, 0x400, URZ ;  /* 0x0000040006287890 */ /* 0x000fe4000fffe0ff */
[----:B------:R-:W-:Y:S09]  /*7df0*/  UIADD3.X UR5, UPT, UPT, URZ, UR59, URZ, UP0, !UPT ;  /* 0x0000003bff057290 */ /* 0x000ff200087fe4ff */
[----:B------:R2:W-:Y:S02]  /*7e00*/  UTMASTG.4D [UR40], [UR4] ;  /* 0x00000028040073b5 */ /* 0x0005e40008018000 */
[----:B--2---:R0:W-:Y:S02]  /*7e10*/  UTMACMDFLUSH ;  /* 0x00000000000079b7 */ /* 0x0041e40000000000 */
.L_x_114:
[----:B------:R-:W-:Y:S05]  /*7e20*/  BSYNC.RECONVERGENT B0 ;  /* 0x0000000000007941 */ /* 0x000fea0003800200 */
.L_x_113:
[----:B------:R-:W-:Y:S01]  /*7e30*/  UIADD3 UR57, UPT, UPT, UR60, 0x1, URZ ;  /* 0x000000013c397890 */ /* 0x000fe2000fffe0ff */
[----:B------:R-:W-:Y:S03]  /*7e40*/  BSSY.RECONVERGENT B0, `(.L_x_115) ;  /* 0x0000008000007945 */ /* 0x000fe60003800200 */
[----:B------:R-:W-:Y:S04]  /*7e50*/  UISETP.NE.AND UP0, UPT, UR57, 0x3, UPT ;  /* 0x000000033900788c */ /* 0x000fe8000bf05270 */
[----:B------:R-:W-:Y:S02]  /*7e60*/  UISETP.EQ.XOR UP1, UPT, UR48, 0x3, !UP0 ;  /* 0x000000033000788c */ /* 0x000fe4000c722a70 */
[----:B------:R-:W-:Y:S02]  /*7e70*/  USEL UR57, UR57, URZ, UP0 ;  /* 0x000000ff39397287 */ /* 0x000fe40008000000 */
[----:B------:R-:W-:Y:S04]  /*7e80*/  USEL UR4, URZ, 0x1, !UP1 ;  /* 0x00000001ff047887 */ /* 0x000fe8000c800000 */
[----:B------:R-:W-:Y:S01]  /*7e90*/  ULOP3.LUT UR55, UR55, UR4, URZ, 0x3c, !UPT ;  /* 0x0000000437377292 */ /* 0x000fe2000f8e3cff */
[----:B------:R-:W-:Y:S11]  /*7ea0*/  @P0 BRA `(.L_x_116) ;  /* 0x0000000000040947 */ /* 0x000ff60003800000 */
[----:B------:R-:W-:Y:S04]  /*7eb0*/  DEPBAR.LE SB0, 0x1 ;  /* 0x000080400000791a */ /* 0x000fe80000000000 */
.L_x_116:
[----:B------:R-:W-:Y:S05]  /*7ec0*/  BSYNC.RECONVERGENT B0 ;  /* 0x0000000000007941 */ /* 0x000fea0003800200 */
.L_x_115:
[----:B------:R-:W-:Y:S01]  /*7ed0*/  BAR.SYNC.DEFER_BLOCKING 0x1, 0x80 ;  /* 0x0042000000007b1d */ /* 0x000fe20000010000 */
[----:B------:R-:W-:Y:S01]  /*7ee0*/  UISETP.NE.AND UP0, UPT, UR54, -0x2, UPT ;  /* 0xfffffffe3600788c */ /* 0x000fe2000bf05270 */
[----:B------:R-:W-:Y:S08]  /*7ef0*/  IADD3 R0, PT, PT, R30, 0x1, RZ ;  /* 0x000000011e007810 */ /* 0x000ff00007ffe0ff */
[----:B------:R-:W-:Y:S05]  /*7f00*/  BRA.U !UP0, `(.L_x_117) ;  /* 0x0000000108287547 */ /* 0x000fea000b800000 */
[----:B------:R-:W2:Y:S01]  /*7f10*/  S2R R2, SR_CgaCtaId ;  /* 0x0000000000027919 */ /* 0x000ea20000008800 */
[----:B------:R-:W-:Y:S01]  /*7f20*/  ISETP.NE.AND P0, PT, R83, RZ, PT ;  /* 0x000000ff5300720c */ /* 0x000fe20003f05270 */
[----:B------:R-:W-:Y:S01]  /*7f30*/  IMAD.U32 R3, RZ, RZ, UR53 ;  /* 0x00000035ff037e24 */ /* 0x000fe2000f8e00ff */
[----:B------:R-:W-:Y:S04]  /*7f40*/  UIADD3 UR53, UPT, UPT, UR53, 0x1, URZ ;  /* 0x0000000135357890 */ /* 0x000fe8000fffe0ff */
[----:B------:R-:W-:Y:S04]  /*7f50*/  UISETP.NE.AND UP0, UPT, UR53, 0x3, UPT ;  /* 0x000000033500788c */ /* 0x000fe8000bf05270 */
[----:B------:R-:W-:Y:S03]  /*7f60*/  USEL UR53, UR53, URZ, UP0 ;  /* 0x000000ff35357287 */ /* 0x000fe60008000000 */
[----:B------:R-:W-:Y:S05]  /*7f70*/  @P0 LEA R3, R3, UR50, 0x3 ;  /* 0x0000003203030c11 */ /* 0x000fea000f8e18ff */
[----:B------:R-:W-:Y:S05]  /*7f80*/  @P0 VIADD R3, R3, 0xd8 ;  /* 0x000000d803030836 */ /* 0x000fea0000000000 */
[----:B--2---:R-:W-:Y:S04]  /*7f90*/  @P0 PRMT R2, R2, 0x654, R3 ;  /* 0x0000065402020816 */ /* 0x004fe80000000003 */
[----:B------:R2:W-:Y:S03]  /*7fa0*/  @P0 SYNCS.ARRIVE.TRANS64.RED.A1T0 RZ, [R2+URZ], RZ ;  /* 0x000000ff02ff09a7 */ /* 0x0005e600081004ff */
.L_x_117:
[----:B------:R-:W-:Y:S01]  /*7fb0*/  ISETP.NE.AND P1, PT, R81, RZ, PT ;  /* 0x000000ff5100720c */ /* 0x000fe20003f25270 */
[----:B------:R-:W-:Y:S01]  /*7fc0*/  UIADD3 UR54, UPT, UPT, UR54, 0x2, URZ ;  /* 0x0000000236367890 */ /* 0x000fe2000fffe0ff */
[C---:B------:R-:W-:Y:S01]  /*7fd0*/  ISETP.NE.AND P0, PT, R0.reuse, 0x2, PT ;  /* 0x000000020000780c */ /* 0x040fe20003f05270 */
[----:B------:R-:W-:Y:S01]  /*7fe0*/  UMOV UR48, UR52 ;  /* 0x0000003400307c82 */ /* 0x000fe20008000000 */
[----:B------:R-:W-:Y:S01]  /*7ff0*/  LOP3.LUT R73, R73, 0x1, RZ, 0x3c, !PT ;  /* 0x0000000149497812 */ /* 0x000fe200078e3cff */
[----:B-1----:R-:W-:Y:S01]  /*8000*/  IMAD.IADD R19, R29, 0x1, R66 ;  /* 0x000000011d137824 */ /* 0x002fe200078e0242 */
[----:B------:R-:W-:Y:S01]  /*8010*/  SEL R3, RZ, 0x1, P0 ;  /* 0x00000001ff037807 */ /* 0x000fe20000000000 */
[----:B------:R-:W-:Y:S01]  /*8020*/  IMAD.IADD R21, R31, 0x1, R68 ;  /* 0x000000011f157824 */ /* 0x000fe200078e0244 */
[----:B------:R-:W-:Y:S02]  /*8030*/  SEL R30, R0, RZ, P0 ;  /* 0x000000ff001e7207 */ /* 0x000fe40000000000 */
[----:B------:R-:W-:Y:S03]  /*8040*/  LOP3.LUT R74, R74, R3, RZ, 0x3c, !PT ;  /* 0x000000034a4a7212 */ /* 0x000fe600078e3cff */
[----:B------:R-:W-:Y:S05]  /*8050*/  @P1 BRA `(.L_x_118) ;  /* 0xffffffd800701947 */ /* 0x000fea000383ffff */
[----:B------:R-:W-:-:S09]  /*8060*/  UISETP.NE.AND UP0, UPT, UR49, URZ, UPT ;  /* 0x000000ff3100728c */ /* 0x000fd2000bf05270 */
[----:B------:R-:W-:Y:S05]  /*8070*/  BRA.U !UP0, `(.L_x_119) ;  /* 0x0000000108487547 */ /* 0x000fea000b800000 */
[----:B------:R-:W1:Y:S02]  /*8080*/  LDCU.64 UR4, c[0x0][0x890] ;  /* 0x00011200ff0477ac */ /* 0x000e640008000a00 */
[----:B-1----:R-:W-:-:S04]  /*8090*/  UISETP.NE.U32.AND UP0, UPT, UR4, URZ, UPT ;  /* 0x000000ff0400728c */ /* 0x002fc8000bf05070 */
[----:B------:R-:W-:-:S09]  /*80a0*/  UISETP.NE.AND.EX UP0, UPT, UR5, URZ, UPT, UP0 ;  /* 0x000000ff0500728c */ /* 0x000fd2000bf05300 */
[----:B------:R-:W-:Y:S05]  /*80b0*/  BRA.U UP0, `(.L_x_120) ;  /* 0x00000001000c7547 */ /* 0x000fea000b800000 */
[----:B------:R-:W-:-:S13]  /*80c0*/  FSETP.NEU.AND P0, PT, R35, RZ, PT ;  /* 0x000000ff2300720b */ /* 0x000fda0003f0d000 */
[----:B------:R-:W-:Y:S05]  /*80d0*/  @!P0 EXIT ;  /* 0x000000000000894d */ /* 0x000fea0003800000 */
[----:B------:R-:W-:Y:S05]  /*80e0*/  BRA `(.L_x_119) ;  /* 0x00000000002c7947 */ /* 0x000fea0003800000 */
.L_x_120:
[----:B------:R-:W-:Y:S01]  /*80f0*/  ISETP.NE.AND P0, PT, R82, RZ, PT ;  /* 0x000000ff5200720c */ /* 0x000fe20003f05270 */
[----:B------:R-:W-:-:S12]  /*8100*/  BSSY.RECONVERGENT B0, `(.L_x_119) ;  /* 0x0000009000007945 */ /* 0x000fd80003800200 */
[----:B------:R-:W-:Y:S05]  /*8110*/  @P0 BRA `(.L_x_121) ;  /* 0x0000000000140947 */ /* 0x000fea0003800000 */
[----:B------:R-:W1:Y:S02]  /*8120*/  LDCU.64 UR4, c[0x0][0x888] ;  /* 0x00011100ff0477ac */ /* 0x000e640008000a00 */
[----:B-1----:R-:W-:-:S04]  /*8130*/  ISETP.NE.U32.AND P0, PT, RZ, UR4, PT ;  /* 0x00000004ff007c0c */ /* 0x002fc8000bf05070 */
[----:B------:R-:W-:-:S13]  /*8140*/  ISETP.NE.AND.EX P0, PT, RZ, UR5, PT, P0 ;  /* 0x00000005ff007c0c */ /* 0x000fda000bf05300 */
[----:B------:R-:W-:Y:S05]  /*8150*/  @!P0 EXIT ;  /* 0x000000000000894d */ /* 0x000fea0003800000 */
[----:B------:R-:W-:Y:S05]  /*8160*/  BRA `(.L_x_122) ;  /* 0x0000000000087947 */ /* 0x000fea0003800000 */
.L_x_121:
[----:B------:R-:W-:-:S13]  /*8170*/  FSETP.NEU.AND P0, PT, R35, RZ, PT ;  /* 0x000000ff2300720b */ /* 0x000fda0003f0d000 */
[----:B------:R-:W-:Y:S05]  /*8180*/  @!P0 EXIT ;  /* 0x000000000000894d */ /* 0x000fea0003800000 */
.L_x_122:
[----:B------:R-:W-:Y:S05]  /*8190*/  BSYNC.RECONVERGENT B0 ;  /* 0x0000000000007941 */ /* 0x000fea0003800200 */
.L_x_119:
[----:B------:R-:W-:Y:S01]  /*81a0*/  ULEA UR4, UR53, UR50, 0x3 ;  /* 0x0000003235047291 */ /* 0x000fe2000f8e18ff */
[----:B------:R-:W-:-:S04]  /*81b0*/  DEPBAR.LE SB0, 0x0 ;  /* 0x000080000000791a */ /* 0x000fc80000000000 */
[----:B------:R-:W-:-:S04]  /*81c0*/  UIADD3 UR4, UPT, UPT, UR4, 0xd8, URZ ;  /* 0x000000d804047890 */ /* 0x000fc8000fffe0ff */
[----:B------:R-:W-:-:S09]  /*81d0*/  UPRMT UR4, UR45, 0x654, UR4 ;  /* 0x000006542d047896 */ /* 0x000fd20008000004 */
[----:B------:R-:W-:Y:S01]  /*81e0*/  SYNCS.ARRIVE.TRANS64.RED.A1T0 RZ, [UR4], RZ ;  /* 0x000000ffffff79a7 */ /* 0x000fe20008100404 */
[----:B------:R-:W-:Y:S05]  /*81f0*/  EXIT ;  /* 0x000000000000794d */ /* 0x000fea0003800000 */
.L_x_25:
[----:B------:R-:W-:Y:S07]  /*8200*/  MOV R3, UR37 ;  /* 0x0000002500037c02 */ /* 0x000fee0008000f00 */
.L_x_123:
[----:B--2---:R2:W3:Y:S02]  /*8210*/  SYNCS.PHASECHK.TRANS64.TRYWAIT P0, [R3+URZ+0x60], R6 ;  /* 0x00006006030075a7 */ /* 0x0044e400080011ff */
[----:B---3--:R-:W-:Y:S05]  /*8220*/  @!P0 NANOSLEEP.SYNCS 0x989680 ;  /* 0x009896800000895d */ /* 0x008fea0003900000 */
[----:B------:R-:W3:Y:S02]  /*8230*/  @!P0 SYNCS.PHASECHK.TRANS64 P0, [R3+URZ+0x60], R6 ;  /* 0x00006006030085a7 */ /* 0x000ee400080010ff */
[----:B---3--:R-:W-:Y:S05]  /*8240*/  @!P0 BRA `(.L_x_123) ;  /* 0xfffffffc00f08947 */ /* 0x008fea000383ffff */
[----:B------:R-:W-:Y:S05]  /*8250*/  BRA `(.L_x_24) ;  /* 0xffffff9800787947 */ /* 0x000fea000383ffff */
.L_x_32:
[----:B------:R-:W-:Y:S07]  /*8260*/  MOV R3, UR41 ;  /* 0x0000002900037c02 */ /* 0x000fee0008000f00 */
.L_x_124:
[----:B--2---:R2:W1:Y:S02]  /*8270*/  SYNCS.PHASECHK.TRANS64.TRYWAIT P0, [R3+URZ+0x60], R6 ;  /* 0x00006006030075a7 */ /* 0x00446400080011ff */
[----:B-1----:R-:W-:Y:S05]  /*8280*/  @!P0 NANOSLEEP.SYNCS 0x989680 ;  /* 0x009896800000895d */ /* 0x002fea0003900000 */
[----:B------:R-:W1:Y:S02]  /*8290*/  @!P0 SYNCS.PHASECHK.TRANS64 P0, [R3+URZ+0x60], R6 ;  /* 0x00006006030085a7 */ /* 0x000e6400080010ff */
[----:B-1----:R-:W-:Y:S05]  /*82a0*/  @!P0 BRA `(.L_x_124) ;  /* 0xfffffffc00f08947 */ /* 0x002fea000383ffff */
[----:B------:R-:W-:Y:S05]  /*82b0*/  BRA `(.L_x_31) ;  /* 0xffffff9c00e87947 */ /* 0x000fea000383ffff */
.L_x_37:
[----:B-1----:R-:W-:-:S07]  /*82c0*/  MOV R2, UR35 ;  /* 0x0000002300027c02 */ /* 0x002fce0008000f00 */
.L_x_125:
[----:B-1----:R1:W3:Y:S02]  /*82d0*/  SYNCS.PHASECHK.TRANS64.TRYWAIT P0, [R2+URZ+0x100], R3 ;  /* 0x00010003020075a7 */ /* 0x0022e400080011ff */
[----:B---3--:R-:W-:Y:S05]  /*82e0*/  @!P0 NANOSLEEP.SYNCS 0x989680 ;  /* 0x009896800000895d */ /* 0x008fea0003900000 */
[----:B------:R-:W3:Y:S02]  /*82f0*/  @!P0 SYNCS.PHASECHK.TRANS64 P0, [R2+URZ+0x100], R3 ;  /* 0x00010003020085a7 */ /* 0x000ee400080010ff */
[----:B---3--:R-:W-:Y:S05]  /*8300*/  @!P0 BRA `(.L_x_125) ;  /* 0xfffffffc00f08947 */ /* 0x008fea000383ffff */
[----:B------:R-:W-:Y:S05]  /*8310*/  BRA `(.L_x_126) ;  /* 0xffffffa400007947 */ /* 0x000fea000383ffff */
.L_x_41:
[----:B------:R-:W-:-:S07]  /*8320*/  MOV R0, UR4 ;  /* 0x0000000400007c02 */ /* 0x000fce0008000f00 */
.L_x_127:
[----:B-1----:R1:W2:Y:S02]  /*8330*/  SYNCS.PHASECHK.TRANS64.TRYWAIT P0, [R0+URZ], R3 ;  /* 0x00000003000075a7 */ /* 0x0022a400080011ff */
[----:B--2---:R-:W-:Y:S05]  /*8340*/  @!P0 NANOSLEEP.SYNCS 0x989680 ;  /* 0x009896800000895d */ /* 0x004fea0003900000 */
[----:B------:R-:W2:Y:S02]  /*8350*/  @!P0 SYNCS.PHASECHK.TRANS64 P0, [R0+URZ], R3 ;  /* 0x00000003000085a7 */ /* 0x000ea400080010ff */
[----:B--2---:R-:W-:Y:S05]  /*8360*/  @!P0 BRA `(.L_x_127) ;  /* 0xfffffffc00f08947 */ /* 0x004fea000383ffff */
[----:B------:R-:W-:Y:S05]  /*8370*/  BRA `(.L_x_128) ;  /* 0xffffffa800507947 */ /* 0x000fea000383ffff */
.L_x_42:
[----:B------:R-:W-:-:S07]  /*8380*/  MOV R0, UR4 ;  /* 0x0000000400007c02 */ /* 0x000fce0008000f00 */
.L_x_129:
[----:B-1----:R1:W2:Y:S02]  /*8390*/  SYNCS.PHASECHK.TRANS64.TRYWAIT P0, [R0+URZ], R3 ;  /* 0x00000003000075a7 */ /* 0x0022a400080011ff */
[----:B--2---:R-:W-:Y:S05]  /*83a0*/  @!P0 NANOSLEEP.SYNCS 0x989680 ;  /* 0x009896800000895d */ /* 0x004fea0003900000 */
[----:B------:R-:W2:Y:S02]  /*83b0*/  @!P0 SYNCS.PHASECHK.TRANS64 P0, [R0+URZ], R3 ;  /* 0x00000003000085a7 */ /* 0x000ea400080010ff */
[----:B--2---:R-:W-:Y:S05]  /*83c0*/  @!P0 BRA `(.L_x_129) ;  /* 0xfffffffc00f08947 */ /* 0x004fea000383ffff */
[----:B------:R-:W-:Y:S05]  /*83d0*/  BRA `(.L_x_130) ;  /* 0xffffffa8005c7947 */ /* 0x000fea000383ffff */
.L_x_43:
[----:B------:R-:W-:-:S07]  /*83e0*/  MOV R0, UR4 ;  /* 0x0000000400007c02 */ /* 0x000fce0008000f00 */
.L_x_131:
[----:B-1----:R1:W2:Y:S02]  /*83f0*/  SYNCS.PHASECHK.TRANS64.TRYWAIT P0, [R0+URZ], R3 ;  /* 0x00000003000075a7 */ /* 0x0022a400080011ff */
[----:B--2---:R-:W-:Y:S05]  /*8400*/  @!P0 NANOSLEEP.SYNCS 0x989680 ;  /* 0x009896800000895d */ /* 0x004fea0003900000 */
[----:B------:R-:W2:Y:S02]  /*8410*/  @!P0 SYNCS.PHASECHK.TRANS64 P0, [R0+URZ], R3 ;  /* 0x00000003000085a7 */ /* 0x000ea400080010ff */
[----:B--2---:R-:W-:Y:S05]  /*8420*/  @!P0 BRA `(.L_x_131) ;  /* 0xfffffffc00f08947 */ /* 0x004fea000383ffff */
[----:B------:R-:W-:Y:S05]  /*8430*/  BRA `(.L_x_132) ;  /* 0xffffffa800687947 */ /* 0x000fea000383ffff */
.L_x_44:
[----:B------:R-:W-:-:S07]  /*8440*/  MOV R0, UR4 ;  /* 0x0000000400007c02 */ /* 0x000fce0008000f00 */
.L_x_133:
[----:B-1----:R1:W2:Y:S02]  /*8450*/  SYNCS.PHASECHK.TRANS64.TRYWAIT P0, [R0+URZ], R3 ;  /* 0x00000003000075a7 */ /* 0x0022a400080011ff */
[----:B--2---:R-:W-:Y:S05]  /*8460*/  @!P0 NANOSLEEP.SYNCS 0x989680 ;  /* 0x009896800000895d */ /* 0x004fea0003900000 */
[----:B------:R-:W2:Y:S02]  /*8470*/  @!P0 SYNCS.PHASECHK.TRANS64 P0, [R0+URZ], R3 ;  /* 0x00000003000085a7 */ /* 0x000ea400080010ff */
[----:B--2---:R-:W-:Y:S05]  /*8480*/  @!P0 BRA `(.L_x_133) ;  /* 0xfffffffc00f08947 */ /* 0x004fea000383ffff */
[----:B------:R-:W-:Y:S05]  /*8490*/  BRA `(.L_x_134) ;  /* 0xffffffa800747947 */ /* 0x000fea000383ffff */
.L_x_45:
[----:B------:R-:W-:-:S07]  /*84a0*/  MOV R0, UR4 ;  /* 0x0000000400007c02 */ /* 0x000fce0008000f00 */
.L_x_135:
[----:B-1----:R1:W2:Y:S02]  /*84b0*/  SYNCS.PHASECHK.TRANS64.TRYWAIT P0, [R0+URZ], R3 ;  /* 0x00000003000075a7 */ /* 0x0022a400080011ff */
[----:B--2---:R-:W-:Y:S05]  /*84c0*/  @!P0 NANOSLEEP.SYNCS 0x989680 ;  /* 0x009896800000895d */ /* 0x004fea0003900000 */
[----:B------:R-:W2:Y:S02]  /*84d0*/  @!P0 SYNCS.PHASECHK.TRANS64 P0, [R0+URZ], R3 ;  /* 0x00000003000085a7 */ /* 0x000ea400080010ff */
[----:B--2---:R-:W-:Y:S05]  /*84e0*/  @!P0 BRA `(.L_x_135) ;  /* 0xfffffffc00f08947 */ /* 0x004fea000383ffff */
[----:B------:R-:W-:Y:S05]  /*84f0*/  BRA `(.L_x_136) ;  /* 0xffffffa800807947 */ /* 0x000fea000383ffff */
.L_x_46:
[----:B------:R-:W-:-:S07]  /*8500*/  MOV R0, UR4 ;  /* 0x0000000400007c02 */ /* 0x000fce0008000f00 */
.L_x_137:
[----:B-1----:R1:W2:Y:S02]  /*8510*/  SYNCS.PHASECHK.TRANS64.TRYWAIT P0, [R0+URZ], R3 ;  /* 0x00000003000075a7 */ /* 0x0022a400080011ff */
[----:B--2---:R-:W-:Y:S05]  /*8520*/  @!P0 NANOSLEEP.SYNCS 0x989680 ;  /* 0x009896800000895d */ /* 0x004fea0003900000 */
[----:B------:R-:W2:Y:S02]  /*8530*/  @!P0 SYNCS.PHASECHK.TRANS64 P0, [R0+URZ], R3 ;  /* 0x00000003000085a7 */ /* 0x000ea400080010ff */
[----:B--2---:R-:W-:Y:S05]  /*8540*/  @!P0 BRA `(.L_x_137) ;  /* 0xfffffffc00f08947 */ /* 0x004fea000383ffff */
[----:B------:R-:W-:Y:S05]  /*8550*/  BRA `(.L_x_138) ;  /* 0xffffffa8008c7947 */ /* 0x000fea000383ffff */
.L_x_47:
[----:B------:R-:W-:-:S07]  /*8560*/  MOV R0, UR4 ;  /* 0x0000000400007c02 */ /* 0x000fce0008000f00 */
.L_x_139:
[----:B-1----:R1:W2:Y:S02]  /*8570*/  SYNCS.PHASECHK.TRANS64.TRYWAIT P0, [R0+URZ], R3 ;  /* 0x00000003000075a7 */ /* 0x0022a400080011ff */
[----:B--2---:R-:W-:Y:S05]  /*8580*/  @!P0 NANOSLEEP.SYNCS 0x989680 ;  /* 0x009896800000895d */ /* 0x004fea0003900000 */
[----:B------:R-:W2:Y:S02]  /*8590*/  @!P0 SYNCS.PHASECHK.TRANS64 P0, [R0+URZ], R3 ;  /* 0x00000003000085a7 */ /* 0x000ea400080010ff */
[----:B--2---:R-:W-:Y:S05]  /*85a0*/  @!P0 BRA `(.L_x_139) ;  /* 0xfffffffc00f08947 */ /* 0x004fea000383ffff */
[----:B------:R-:W-:Y:S05]  /*85b0*/  BRA `(.L_x_140) ;  /* 0xffffffa800987947 */ /* 0x000fea000383ffff */
.L_x_48:
[----:B------:R-:W-:-:S07]  /*85c0*/  MOV R0, UR4 ;  /* 0x0000000400007c02 */ /* 0x000fce0008000f00 */
.L_x_141:
[----:B-1----:R1:W2:Y:S02]  /*85d0*/  SYNCS.PHASECHK.TRANS64.TRYWAIT P0, [R0+URZ], R3 ;  /* 0x00000003000075a7 */ /* 0x0022a400080011ff */
[----:B--2---:R-:W-:Y:S05]  /*85e0*/  @!P0 NANOSLEEP.SYNCS 0x989680 ;  /* 0x009896800000895d */ /* 0x004fea0003900000 */
[----:B------:R-:W2:Y:S02]  /*85f0*/  @!P0 SYNCS.PHASECHK.TRANS64 P0, [R0+URZ], R3 ;  /* 0x00000003000085a7 */ /* 0x000ea400080010ff */
[----:B--2---:R-:W-:Y:S05]  /*8600*/  @!P0 BRA `(.L_x_141) ;  /* 0xfffffffc00f08947 */ /* 0x004fea000383ffff */
[----:B------:R-:W-:Y:S05]  /*8610*/  BRA `(.L_x_142) ;  /* 0xffffffa800a47947 */ /* 0x000fea000383ffff */
.L_x_49:
[----:B------:R-:W-:-:S07]  /*8620*/  MOV R0, UR4 ;  /* 0x0000000400007c02 */ /* 0x000fce0008000f00 */
.L_x_143:
[----:B-1----:R1:W2:Y:S02]  /*8630*/  SYNCS.PHASECHK.TRANS64.TRYWAIT P0, [R0+URZ], R3 ;  /* 0x00000003000075a7 */ /* 0x0022a400080011ff */
[----:B--2---:R-:W-:Y:S05]  /*8640*/  @!P0 NANOSLEEP.SYNCS 0x989680 ;  /* 0x009896800000895d */ /* 0x004fea0003900000 */
[----:B------:R-:W2:Y:S02]  /*8650*/  @!P0 SYNCS.PHASECHK.TRANS64 P0, [R0+URZ], R3 ;  /* 0x00000003000085a7 */ /* 0x000ea400080010ff */
[----:B--2---:R-:W-:Y:S05]  /*8660*/  @!P0 BRA `(.L_x_143) ;  /* 0xfffffffc00f08947 */ /* 0x004fea000383ffff */
[----:B------:R-:W-:Y:S05]  /*8670*/  BRA `(.L_x_144) ;  /* 0xffffffa800b07947 */ /* 0x000fea000383ffff */
.L_x_50:
[----:B------:R-:W-:-:S07]  /*8680*/  MOV R0, UR4 ;  /* 0x0000000400007c02 */ /* 0x000fce0008000f00 */
.L_x_145:
[----:B-1----:R1:W2:Y:S02]  /*8690*/  SYNCS.PHASECHK.TRANS64.TRYWAIT P0, [R0+URZ], R3 ;  /* 0x00000003000075a7 */ /* 0x0022a400080011ff */
[----:B--2---:R-:W-:Y:S05]  /*86a0*/  @!P0 NANOSLEEP.SYNCS 0x989680 ;  /* 0x009896800000895d */ /* 0x004fea0003900000 */
[----:B------:R-:W2:Y:S02]  /*86b0*/  @!P0 SYNCS.PHASECHK.TRANS64 P0, [R0+URZ], R3 ;  /* 0x00000003000085a7 */ /* 0x000ea400080010ff */
[----:B--2---:R-:W-:Y:S05]  /*86c0*/  @!P0 BRA `(.L_x_145) ;  /* 0xfffffffc00f08947 */ /* 0x004fea000383ffff */
[----:B------:R-:W-:Y:S05]  /*86d0*/  BRA `(.L_x_146) ;  /* 0xffffffa800bc7947 */ /* 0x000fea000383ffff */
.L_x_51:
[----:B------:R-:W-:-:S07]  /*86e0*/  MOV R0, UR4 ;  /* 0x0000000400007c02 */ /* 0x000fce0008000f00 */
.L_x_147:
[----:B-1----:R1:W2:Y:S02]  /*86f0*/  SYNCS.PHASECHK.TRANS64.TRYWAIT P0, [R0+URZ], R3 ;  /* 0x00000003000075a7 */ /* 0x0022a400080011ff */
[----:B--2---:R-:W-:Y:S05]  /*8700*/  @!P0 NANOSLEEP.SYNCS 0x989680 ;  /* 0x009896800000895d */ /* 0x004fea0003900000 */
[----:B------:R-:W2:Y:S02]  /*8710*/  @!P0 SYNCS.PHASECHK.TRANS64 P0, [R0+URZ], R3 ;  /* 0x00000003000085a7 */ /* 0x000ea400080010ff */
[----:B--2---:R-:W-:Y:S05]  /*8720*/  @!P0 BRA `(.L_x_147) ;  /* 0xfffffffc00f08947 */ /* 0x004fea000383ffff */
[----:B------:R-:W-:Y:S05]  /*8730*/  BRA `(.L_x_148) ;  /* 0xffffffa800c87947 */ /* 0x000fea000383ffff */
.L_x_54:
[----:B------:R-:W-:-:S07]  /*8740*/  MOV R4, UR45 ;  /* 0x0000002d00047c02 */ /* 0x000fce0008000f00 */
.L_x_149:
[----:B--2---:R2:W3:Y:S02]  /*8750*/  SYNCS.PHASECHK.TRANS64.TRYWAIT P1, [R4+URZ+0x108], R7 ;  /* 0x00010807040075a7 */ /* 0x0044e400080211ff */
[----:B---3--:R-:W-:Y:S05]  /*8760*/  @!P1 NANOSLEEP.SYNCS 0x989680 ;  /* 0x009896800000995d */ /* 0x008fea0003900000 */
[----:B------:R-:W3:Y:S02]  /*8770*/  @!P1 SYNCS.PHASECHK.TRANS64 P1, [R4+URZ+0x108], R7 ;  /* 0x00010807040095a7 */ /* 0x000ee400080210ff */
[----:B---3--:R-:W-:Y:S05]  /*8780*/  @!P1 BRA `(.L_x_149) ;  /* 0xfffffffc00f09947 */ /* 0x008fea000383ffff */
[----:B------:R-:W-:Y:S05]  /*8790*/  BRA `(.L_x_150) ;  /* 0xffffffac002c7947 */ /* 0x000fea000383ffff */
.L_x_55:
[----:B--2---:R-:W-:-:S07]  /*87a0*/  MOV R4, UR45 ;  /* 0x0000002d00047c02 */ /* 0x004fce0008000f00 */
.L_x_151:
[----:B--2---:R2:W3:Y:S02]  /*87b0*/  SYNCS.PHASECHK.TRANS64.TRYWAIT P1, [R4+URZ+0x100], R5 ;  /* 0x00010005040075a7 */ /* 0x0044e400080211ff */
[----:B---3--:R-:W-:Y:S05]  /*87c0*/  @!P1 NANOSLEEP.SYNCS 0x989680 ;  /* 0x009896800000995d */ /* 0x008fea0003900000 */
[----:B------:R-:W3:Y:S02]  /*87d0*/  @!P1 SYNCS.PHASECHK.TRANS64 P1, [R4+URZ+0x100], R5 ;  /* 0x00010005040095a7 */ /* 0x000ee400080210ff */
[----:B---3--:R-:W-:Y:S05]  /*87e0*/  @!P1 BRA `(.L_x_151) ;  /* 0xfffffffc00f09947 */ /* 0x008fea000383ffff */
[----:B------:R-:W-:Y:S05]  /*87f0*/  BRA `(.L_x_152) ;  /* 0xffffffac00347947 */ /* 0x000fea000383ffff */
.L_x_63:
[----:B------:R-:W-:-:S07]  /*8800*/  MOV R0, UR7 ;  /* 0x0000000700007c02 */ /* 0x000fce0008000f00 */
.L_x_153:
[----:B--2---:R2:W3:Y:S02]  /*8810*/  SYNCS.PHASECHK.TRANS64.TRYWAIT P0, [R0+URZ+0x100], R5 ;  /* 0x00010005000075a7 */ /* 0x0044e400080011ff */
[----:B---3--:R-:W-:Y:S05]  /*8820*/  @!P0 NANOSLEEP.SYNCS 0x989680 ;  /* 0x009896800000895d */ /* 0x008fea0003900000 */
[----:B------:R-:W3:Y:S02]  /*8830*/  @!P0 SYNCS.PHASECHK.TRANS64 P0, [R0+URZ+0x100], R5 ;  /* 0x00010005000085a7 */ /* 0x000ee400080010ff */
[----:B---3--:R-:W-:Y:S05]  /*8840*/  @!P0 BRA `(.L_x_153) ;  /* 0xfffffffc00f08947 */ /* 0x008fea000383ffff */
[----:B------:R-:W-:Y:S05]  /*8850*/  BRA `(.L_x_154) ;  /* 0xffffffb000c07947 */ /* 0x000fea000383ffff */
.L_x_64:
[----:B------:R-:W-:-:S07]  /*8860*/  MOV R5, UR9 ;  /* 0x0000000900057c02 */ /* 0x000fce0008000f00 */
.L_x_155:
[----:B--2---:R2:W3:Y:S02]  /*8870*/  SYNCS.PHASECHK.TRANS64.TRYWAIT P0, [R5+URZ+0x120], R0 ;  /* 0x00012000050075a7 */ /* 0x0044e400080011ff */
[----:B---3--:R-:W-:Y:S05]  /*8880*/  @!P0 NANOSLEEP.SYNCS 0x989680 ;  /* 0x009896800000895d */ /* 0x008fea0003900000 */
[----:B------:R-:W3:Y:S02]  /*8890*/  @!P0 SYNCS.PHASECHK.TRANS64 P0, [R5+URZ+0x120], R0 ;  /* 0x00012000050085a7 */ /* 0x000ee400080010ff */
[----:B---3--:R-:W-:Y:S05]  /*88a0*/  @!P0 BRA `(.L_x_155) ;  /* 0xfffffffc00f08947 */ /* 0x008fea000383ffff */
[----:B------:R-:W-:Y:S05]  /*88b0*/  BRA `(.L_x_156) ;  /* 0xffffffb000dc7947 */ /* 0x000fea000383ffff */
.L_x_67:
[----:B--2---:R-:W-:Y:S07]  /*88c0*/  MOV R0, UR8 ;  /* 0x0000000800007c02 */ /* 0x004fee0008000f00 */
.L_x_157:
[----:B--2---:R2:W3:Y:S02]  /*88d0*/  SYNCS.PHASECHK.TRANS64.TRYWAIT P0, [R0+URZ], R5 ;  /* 0x00000005000075a7 */ /* 0x0044e400080011ff */
[----:B---3--:R-:W-:Y:S05]  /*88e0*/  @!P0 NANOSLEEP.SYNCS 0x989680 ;  /* 0x009896800000895d */ /* 0x008fea0003900000 */
[----:B------:R-:W3:Y:S02]  /*88f0*/  @!P0 SYNCS.PHASECHK.TRANS64 P0, [R0+URZ], R5 ;  /* 0x00000005000085a7 */ /* 0x000ee400080010ff */
[----:B---3--:R-:W-:Y:S05]  /*8900*/  @!P0 BRA `(.L_x_157) ;  /* 0xfffffffc00f08947 */ /* 0x008fea000383ffff */
[----:B------:R-:W-:Y:S05]  /*8910*/  BRA `(.L_x_66) ;  /* 0xffffffb4000c7947 */ /* 0x000fea000383ffff */
.L_x_70:
[----:B------:R-:W-:-:S07]  /*8920*/  MOV R0, UR5 ;  /* 0x0000000500007c02 */ /* 0x000fce0008000f00 */
.L_x_158:
[----:B--2---:R2:W4:Y:S02]  /*8930*/  SYNCS.PHASECHK.TRANS64.TRYWAIT P0, [R0+URZ], R3 ;  /* 0x00000003000075a7 */ /* 0x00452400080011ff */
[----:B----4-:R-:W-:Y:S05]  /*8940*/  @!P0 NANOSLEEP.SYNCS 0x989680 ;  /* 0x009896800000895d */ /* 0x010fea0003900000 */
[----:B------:R-:W4:Y:S02]  /*8950*/  @!P0 SYNCS.PHASECHK.TRANS64 P0, [R0+URZ], R3 ;  /* 0x00000003000085a7 */ /* 0x000f2400080010ff */
[----:B----4-:R-:W-:Y:S05]  /*8960*/  @!P0 BRA `(.L_x_158) ;  /* 0xfffffffc00f08947 */ /* 0x010fea000383ffff */
[----:B------:R-:W-:Y:S05]  /*8970*/  BRA `(.L_x_159) ;  /* 0xffffffb400f87947 */ /* 0x000fea000383ffff */
.L_x_71:
[----:B------:R-:W-:-:S07]  /*8980*/  MOV R0, UR6 ;  /* 0x0000000600007c02 */ /* 0x000fce0008000f00 */
.L_x_160:
[----:B--2---:R2:W4:Y:S02]  /*8990*/  SYNCS.PHASECHK.TRANS64.TRYWAIT P0, [R0+URZ], R3 ;  /* 0x00000003000075a7 */ /* 0x00452400080011ff */
[----:B----4-:R-:W-:Y:S05]  /*89a0*/  @!P0 NANOSLEEP.SYNCS 0x989680 ;  /* 0x009896800000895d */ /* 0x010fea0003900000 */
[----:B------:R-:W4:Y:S02]  /*89b0*/  @!P0 SYNCS.PHASECHK.TRANS64 P0, [R0+URZ], R3 ;  /* 0x00000003000085a7 */ /* 0x000f2400080010ff */
[----:B----4-:R-:W-:Y:S05]  /*89c0*/  @!P0 BRA `(.L_x_160) ;  /* 0xfffffffc00f08947 */ /* 0x010fea000383ffff */
[----:B------:R-:W-:Y:S05]  /*89d0*/  BRA `(.L_x_161) ;  /* 0xffffffb800047947 */ /* 0x000fea000383ffff */
.L_x_76:
[----:B------:R-:W-:Y:S07]  /*89e0*/  MOV R3, UR15 ;  /* 0x0000000f00037c02 */ /* 0x000fee0008000f00 */
.L_x_162:
[----:B--2---:R2:W3:Y:S02]  /*89f0*/  SYNCS.PHASECHK.TRANS64.TRYWAIT P2, [R3+URZ+0x100], R0 ;  /* 0x00010000030075a7 */ /* 0x0044e400080411ff */
[----:B---3--:R-:W-:Y:S05]  /*8a00*/  @!P2 NANOSLEEP.SYNCS 0x989680 ;  /* 0x009896800000a95d */ /* 0x008fea0003900000 */
[----:B------:R-:W3:Y:S02]  /*8a10*/  @!P2 SYNCS.PHASECHK.TRANS64 P2, [R3+URZ+0x100], R0 ;  /* 0x000100000300a5a7 */ /* 0x000ee400080410ff */
[----:B---3--:R-:W-:Y:S05]  /*8a20*/  @!P2 BRA `(.L_x_162) ;  /* 0xfffffffc00f0a947 */ /* 0x008fea000383ffff */
[----:B------:R-:W-:Y:S05]  /*8a30*/  BRA `(.L_x_163) ;  /* 0xffffffbc00907947 */ /* 0x000fea000383ffff */
.L_x_79:
[----:B------:R-:W-:Y:S07]  /*8a40*/  MOV R0, UR15 ;  /* 0x0000000f00007c02 */ /* 0x000fee0008000f00 */
.L_x_164:
[----:B--2---:R2:W3:Y:S02]  /*8a50*/  SYNCS.PHASECHK.TRANS64.TRYWAIT P0, [R0+URZ+0xf8], R3 ;  /* 0x0000f803000075a7 */ /* 0x0044e400080011ff */
[----:B---3--:R-:W-:Y:S05]  /*8a60*/  @!P0 NANOSLEEP.SYNCS 0x989680 ;  /* 0x009896800000895d */ /* 0x008fea0003900000 */
[----:B------:R-:W3:Y:S02]  /*8a70*/  @!P0 SYNCS.PHASECHK.TRANS64 P0, [R0+URZ+0xf8], R3 ;  /* 0x0000f803000085a7 */ /* 0x000ee400080010ff */
[----:B---3--:R-:W-:Y:S05]  /*8a80*/  @!P0 BRA `(.L_x_164) ;  /* 0xfffffffc00f08947 */ /* 0x008fea000383ffff */
[----:B------:R-:W-:Y:S05]  /*8a90*/  BRA `(.L_x_78) ;  /* 0xffffffc000a07947 */ /* 0x000fea000383ffff */
.L_x_82:
[----:B------:R-:W-:Y:S07]  /*8aa0*/  MOV R0, UR19 ;  /* 0x0000001300007c02 */ /* 0x000fee0008000f00 */
.L_x_165:
[----:B-1----:R1:W2:Y:S02]  /*8ab0*/  SYNCS.PHASECHK.TRANS64.TRYWAIT P0, [R0+URZ+0xd8], R3 ;  /* 0x0000d803000075a7 */ /* 0x0022a400080011ff */
[----:B--2---:R-:W-:Y:S05]  /*8ac0*/  @!P0 NANOSLEEP.SYNCS 0x989680 ;  /* 0x009896800000895d */ /* 0x004fea0003900000 */
[----:B------:R-:W2:Y:S02]  /*8ad0*/  @!P0 SYNCS.PHASECHK.TRANS64 P0, [R0+URZ+0xd8], R3 ;  /* 0x0000d803000085a7 */ /* 0x000ea400080010ff */
[----:B--2---:R-:W-:Y:S05]  /*8ae0*/  @!P0 BRA `(.L_x_165) ;  /* 0xfffffffc00f08947 */ /* 0x004fea000383ffff */
[----:B------:R-:W-:Y:S05]  /*8af0*/  BRA `(.L_x_166) ;  /* 0xffffffc400587947 */ /* 0x000fea000383ffff */
.L_x_83:
[----:B------:R-:W-:Y:S07]  /*8b00*/  MOV R3, UR17 ;  /* 0x0000001100037c02 */ /* 0x000fee0008000f00 */
.L_x_167:
[----:B-1----:R1:W2:Y:S02]  /*8b10*/  SYNCS.PHASECHK.TRANS64.TRYWAIT P0, [R3+URZ+0xd8], R12 ;  /* 0x0000d80c030075a7 */ /* 0x0022a400080011ff */
[----:B--2---:R-:W-:Y:S05]  /*8b20*/  @!P0 NANOSLEEP.SYNCS 0x989680 ;  /* 0x009896800000895d */ /* 0x004fea0003900000 */
[----:B------:R-:W2:Y:S02]  /*8b30*/  @!P0 SYNCS.PHASECHK.TRANS64 P0, [R3+URZ+0xd8], R12 ;  /* 0x0000d80c030085a7 */ /* 0x000ea400080010ff */
[----:B--2---:R-:W-:Y:S05]  /*8b40*/  @!P0 BRA `(.L_x_167) ;  /* 0xfffffffc00f08947 */ /* 0x004fea000383ffff */
[----:B------:R-:W-:Y:S05]  /*8b50*/  BRA `(.L_x_168) ;  /* 0xffffffc400f47947 */ /* 0x000fea000383ffff */
.L_x_85:
[----:B------:R-:W-:-:S07]  /*8b60*/  MOV R0, UR4 ;  /* 0x0000000400007c02 */ /* 0x000fce0008000f00 */
.L_x_169:
[----:B-1----:R1:W2:Y:S02]  /*8b70*/  SYNCS.PHASECHK.TRANS64.TRYWAIT P0, [R0+URZ], R3 ;  /* 0x00000003000075a7 */ /* 0x0022a400080011ff */
[----:B--2---:R-:W-:Y:S05]  /*8b80*/  @!P0 NANOSLEEP.SYNCS 0x989680 ;  /* 0x009896800000895d */ /* 0x004fea0003900000 */
[----:B------:R-:W2:Y:S02]  /*8b90*/  @!P0 SYNCS.PHASECHK.TRANS64 P0, [R0+URZ], R3 ;  /* 0x00000003000085a7 */ /* 0x000ea400080010ff */
[----:B--2---:R-:W-:Y:S05]  /*8ba0*/  @!P0 BRA `(.L_x_169) ;  /* 0xfffffffc00f08947 */ /* 0x004fea000383ffff */
[----:B------:R-:W-:Y:S05]  /*8bb0*/  BRA `(.L_x_170) ;  /* 0xffffffc800687947 */ /* 0x000fea000383ffff */
.L_x_86:
[----:B------:R-:W-:-:S07]  /*8bc0*/  MOV R0, UR4 ;  /* 0x0000000400007c02 */ /* 0x000fce0008000f00 */
.L_x_171:
[----:B-1----:R1:W2:Y:S02]  /*8bd0*/  SYNCS.PHASECHK.TRANS64.TRYWAIT P0, [R0+URZ], R3 ;  /* 0x00000003000075a7 */ /* 0x0022a400080011ff */
[----:B--2---:R-:W-:Y:S05]  /*8be0*/  @!P0 NANOSLEEP.SYNCS 0x989680 ;  /* 0x009896800000895d */ /* 0x004fea0003900000 */
[----:B------:R-:W2:Y:S02]  /*8bf0*/  @!P0 SYNCS.PHASECHK.TRANS64 P0, [R0+URZ], R3 ;  /* 0x00000003000085a7 */ /* 0x000ea400080010ff */
[----:B--2---:R-:W-:Y:S05]  /*8c00*/  @!P0 BRA `(.L_x_171) ;  /* 0xfffffffc00f08947 */ /* 0x004fea000383ffff */
[----:B------:R-:W-:Y:S05]  /*8c10*/  BRA `(.L_x_172) ;  /* 0xffffffc800747947 */ /* 0x000fea000383ffff */
.L_x_88:
[----:B------:R-:W-:Y:S07]  /*8c20*/  MOV R0, UR50 ;  /* 0x0000003200007c02 */ /* 0x000fee0008000f00 */
.L_x_173:
[----:B-1----:R1:W2:Y:S02]  /*8c30*/  SYNCS.PHASECHK.TRANS64.TRYWAIT P0, [R0+URZ+0x100], R3 ;  /* 0x00010003000075a7 */ /* 0x0022a400080011ff */
[----:B--2---:R-:W-:Y:S05]  /*8c40*/  @!P0 NANOSLEEP.SYNCS 0x989680 ;  /* 0x009896800000895d */ /* 0x004fea0003900000 */
[----:B------:R-:W2:Y:S02]  /*8c50*/  @!P0 SYNCS.PHASECHK.TRANS64 P0, [R0+URZ+0x100], R3 ;  /* 0x00010003000085a7 */ /* 0x000ea400080010ff */
[----:B--2---:R-:W-:Y:S05]  /*8c60*/  @!P0 BRA `(.L_x_173) ;  /* 0xfffffffc00f08947 */ /* 0x004fea000383ffff */
[----:B------:R-:W-:Y:S05]  /*8c70*/  BRA `(.L_x_174) ;  /* 0xffffffcc00747947 */ /* 0x000fea000383ffff */
.L_x_98:
[----:B-1----:R1:W3:Y:S02]  /*8c80*/  SYNCS.PHASECHK.TRANS64.TRYWAIT P1, [R0+URZ+0xc0], R5 ;  /* 0x0000c005000075a7 */ /* 0x0022e400080211ff */
[----:B---3--:R-:W-:Y:S05]  /*8c90*/  @!P1 NANOSLEEP.SYNCS 0x989680 ;  /* 0x009896800000995d */ /* 0x008fea0003900000 */
[----:B------:R-:W3:Y:S02]  /*8ca0*/  @!P1 SYNCS.PHASECHK.TRANS64 P1, [R0+URZ+0xc0], R5 ;  /* 0x0000c005000095a7 */ /* 0x000ee400080210ff */
[----:B---3--:R-:W-:Y:S05]  /*8cb0*/  @!P1 BRA `(.L_x_98) ;  /* 0xfffffffc00f09947 */ /* 0x008fea000383ffff */
[----:B------:R-:W-:Y:S05]  /*8cc0*/  BRA `(.L_x_97) ;  /* 0xffffffdc00647947 */ /* 0x000fea000383ffff */
.L_x_100:
[----:B-1----:R1:W4:Y:S02]  /*8cd0*/  SYNCS.PHASECHK.TRANS64.TRYWAIT P0, [R86+URZ+0x110], R3 ;  /* 0x00011003560075a7 */ /* 0x00232400080011ff */
[----:B----4-:R-:W-:Y:S05]  /*8ce0*/  @!P0 NANOSLEEP.SYNCS 0x989680 ;  /* 0x009896800000895d */ /* 0x010fea0003900000 */
[----:B------:R-:W4:Y:S02]  /*8cf0*/  @!P0 SYNCS.PHASECHK.TRANS64 P0, [R86+URZ+0x110], R3 ;  /* 0x00011003560085a7 */ /* 0x000f2400080010ff */
[----:B----4-:R-:W-:Y:S05]  /*8d00*/  @!P0 BRA `(.L_x_100) ;  /* 0xfffffffc00f08947 */ /* 0x010fea000383ffff */
[----:B------:R-:W-:Y:S05]  /*8d10*/  BRA `(.L_x_99) ;  /* 0xffffffdc00dc7947 */ /* 0x000fea000383ffff */
.L_x_111:
[----:B-1----:R1:W2:Y:S02]  /*8d20*/  SYNCS.PHASECHK.TRANS64.TRYWAIT P0, [R3+URZ+0xc0], R42 ;  /* 0x0000c02a030075a7 */ /* 0x0022a400080011ff */
[----:B--2---:R-:W-:Y:S05]  /*8d30*/  @!P0 NANOSLEEP.SYNCS 0x989680 ;  /* 0x009896800000895d */ /* 0x004fea0003900000 */
[----:B------:R-:W2:Y:S02]  /*8d40*/  @!P0 SYNCS.PHASECHK.TRANS64 P0, [R3+URZ+0xc0], R42 ;  /* 0x0000c02a030085a7 */ /* 0x000ea400080010ff */
[----:B--2---:R-:W-:Y:S05]  /*8d50*/  @!P0 BRA `(.L_x_111) ;  /* 0xfffffffc00f08947 */ /* 0x004fea000383ffff */
[----:B------:R-:W-:Y:S05]  /*8d60*/  BRA `(.L_x_110) ;  /* 0xffffffe800247947 */ /* 0x000fea000383ffff */
        .weak           $__internal_0_$__cuda_sm10x_tcgen05_guardrail_trap_col_being_dealloced_not_returned_by_alloc
        .type           $__internal_0_$__cuda_sm10x_tcgen05_guardrail_trap_col_being_dealloced_not_returned_by_alloc,@function
        .size           $__internal_0_$__cuda_sm10x_tcgen05_guardrail_trap_col_being_dealloced_not_returned_by_alloc,($__internal_1_$__cuda_sm10x_tcgen05_guardrail_trap_phase_invalid_during_alloc - $__internal_0_$__cuda_sm10x_tcgen05_guardrail_trap_col_being_dealloced_not_returned_by_alloc)
$__internal_0_$__cuda_sm10x_tcgen05_guardrail_trap_col_being_dealloced_not_returned_by_alloc:
[----:B------:R-:W-:Y:S05]  /*8d70*/  BPT.TRAP 0x1 ;  /* 0x000000040000795c */ /* 0x000fea0000300000 */
[----:B------:R-:W-:-:S04]  /*8d80*/  HFMA2 R3, -RZ, RZ, 0, 0 ;  /* 0x00000000ff037431 */ /* 0x000fc800000001ff */
[----:B------:R-:W-:Y:S05]  /*8d90*/  RET.REL.NODEC R2 `(_ZN7cutlass13device_kernelINS_4conv6kernel13ConvUniversalINS1_16ConvProblemShapeILNS1_8OperatorE2ELi2EEENS1_10collective14CollectiveConvINS1_47MainloopSm100TmaUmmaWarpSpecializedImplicitGemmILS5_2ELi12ELi2ELi1ELi2EN4cute5tupleIJNSA_1CILi2EEENSC_ILi1EEESE_EEEEENSB_IJNSC_ILi64EEENSB_IJSH_EEENSB_IJNSC_ILi32EEEEEEEEENS_10tfloat32_tESM_NSA_8TiledMMAINSA_8MMA_AtomIJNSA_17SM100_MMA_TF32_SSISM_SM_fLi64ELi64ELNSA_4UMMA5MajorE1ELSR_1ELNSQ_7ScaleInE0ELSS_0EEEEEENSA_6LayoutINSB_IJSE_SE_SE_EEENSB_IJNSC_ILi0EEESX_SX_EEEEENSB_IJNSA_10UnderscoreES10_S10_EEEEENS7_6detail27Sm100ImplicitGemmTileTraitsINSA_13SM90_TMA_LOADENSA_14ComposedLayoutINSA_7SwizzleILi2ELi5ELi2EEENSA_18smem_ptr_flag_bitsILi32EEENSV_INSB_IJSJ_NSC_ILi4EEEEEENSB_IJSE_SJ_EEEEEEEvEENS14_INSA_30SM90_TMA_LOAD_IM2COL_MULTICASTES1F_vEEEENS_8epilogue10collective18CollectiveEpilogueINS1K_23Sm100TmaWarpSpecializedILi3ELi2ELi16ELb1ELb0EEEJSL_NSB_IJNSV_ISH_SE_EENSV_ISJ_SE_EEEEESM_NSB_IJlNSB_IJSE_llEEESX_EEESM_S1T_NS1K_6fusion15FusionCallbacksIS1O_NS1U_17LinearCombinationISM_fSM_fLNS_15FloatRoundStyleE2EEESL_S1R_JEEENSA_5SM1004TMEM4LOAD26SM100_TMEM_LOAD_16dp128b8xES15_NS16_INS17_ILi3ELi4ELi3EEES1A_NSV_INSB_IJNSC_ILi8EEESJ_EEENSB_IJSJ_SE_EEEEEEENSA_17SM75_U32x4_LDSM_NENSA_14SM90_TMA_STOREES29_NSA_17SM90_U32x4_STSM_NENSA_39AutoVectorizingCopyWithAssumedAlignmentILi128EEEEEEvvEEEEvNT_6ParamsE) ;  /* 0xffffff7002987950 */ /* 0x000fea0003c3ffff */
        .weak           $__internal_1_$__cuda_sm10x_tcgen05_guardrail_trap_phase_invalid_during_alloc
        .type           $__internal_1_$__cuda_sm10x_tcgen05_guardrail_trap_phase_invalid_during_alloc,@function
        .size           $__internal_1_$__cuda_sm10x_tcgen05_guardrail_trap_phase_invalid_during_alloc,($__internal_2_$__cuda_sm10x_tcgen05_guardrail_trap_unallocated_columns_being_dealloced - $__internal_1_$__cuda_sm10x_tcgen05_guardrail_trap_phase_invalid_during_alloc)
$__internal_1_$__cuda_sm10x_tcgen05_guardrail_trap_phase_invalid_during_alloc:
[----:B------:R-:W-:Y:S05]  /*8da0*/  BPT.TRAP 0x1 ;  /* 0x000000040000795c */ /* 0x000fea0000300000 */
[----:B------:R-:W-:-:S04]  /*8db0*/  MOV R3, 0x0 ;  /* 0x0000000000037802 */ /* 0x000fc80000000f00 */
[----:B------:R-:W-:Y:S05]  /*8dc0*/  RET.REL.NODEC R2 `(_ZN7cutlass13device_kernelINS_4conv6kernel13ConvUniversalINS1_16ConvProblemShapeILNS1_8OperatorE2ELi2EEENS1_10collective14CollectiveConvINS1_47MainloopSm100TmaUmmaWarpSpecializedImplicitGemmILS5_2ELi12ELi2ELi1ELi2EN4cute5tupleIJNSA_1CILi2EEENSC_ILi1EEESE_EEEEENSB_IJNSC_ILi64EEENSB_IJSH_EEENSB_IJNSC_ILi32EEEEEEEEENS_10tfloat32_tESM_NSA_8TiledMMAINSA_8MMA_AtomIJNSA_17SM100_MMA_TF32_SSISM_SM_fLi64ELi64ELNSA_4UMMA5MajorE1ELSR_1ELNSQ_7ScaleInE0ELSS_0EEEEEENSA_6LayoutINSB_IJSE_SE_SE_EEENSB_IJNSC_ILi0EEESX_SX_EEEEENSB_IJNSA_10UnderscoreES10_S10_EEEEENS7_6detail27Sm100ImplicitGemmTileTraitsINSA_13SM90_TMA_LOADENSA_14ComposedLayoutINSA_7SwizzleILi2ELi5ELi2EEENSA_18smem_ptr_flag_bitsILi32EEENSV_INSB_IJSJ_NSC_ILi4EEEEEENSB_IJSE_SJ_EEEEEEEvEENS14_INSA_30SM90_TMA_LOAD_IM2COL_MULTICASTES1F_vEEEENS_8epilogue10collective18CollectiveEpilogueINS1K_23Sm100TmaWarpSpecializedILi3ELi2ELi16ELb1ELb0EEEJSL_NSB_IJNSV_ISH_SE_EENSV_ISJ_SE_EEEEESM_NSB_IJlNSB_IJSE_llEEESX_EEESM_S1T_NS1K_6fusion15FusionCallbacksIS1O_NS1U_17LinearCombinationISM_fSM_fLNS_15FloatRoundStyleE2EEESL_S1R_JEEENSA_5SM1004TMEM4LOAD26SM100_TMEM_LOAD_16dp128b8xES15_NS16_INS17_ILi3ELi4ELi3EEES1A_NSV_INSB_IJNSC_ILi8EEESJ_EEENSB_IJSJ_SE_EEEEEEENSA_17SM75_U32x4_LDSM_NENSA_14SM90_TMA_STOREES29_NSA_17SM90_U32x4_STSM_NENSA_39AutoVectorizingCopyWithAssumedAlignmentILi128EEEEEEvvEEEEvNT_6ParamsE) ;  /* 0xffffff70028c7950 */ /* 0x000fea0003c3ffff */
        .weak           $__internal_2_$__cuda_sm10x_tcgen05_guardrail_trap_unallocated_columns_being_dealloced
        .type           $__internal_2_$__cuda_sm10x_tcgen05_guardrail_trap_unallocated_columns_being_dealloced,@function
        .size           $__internal_2_$__cuda_sm10x_tcgen05_guardrail_trap_unallocated_columns_being_dealloced,(.L_x_176 - $__internal_2_$__cuda_sm10x_tcgen05_guardrail_trap_unallocated_columns_being_dealloced)
$__internal_2_$__cuda_sm10x_tcgen05_guardrail_trap_unallocated_columns_being_dealloced:
[----:B------:R-:W-:Y:S05]  /*8dd0*/  BPT.TRAP 0x1 ;  /* 0x000000040000795c */ /* 0x000fea0000300000 */
[----:B------:R-:W-:-:S04]  /*8de0*/  HFMA2 R3, -RZ, RZ, 0, 0 ;  /* 0x00000000ff037431 */ /* 0x000fc800000001ff */
[----:B------:R-:W-:Y:S05]  /*8df0*/  RET.REL.NODEC R2 `(_ZN7cutlass13device_kernelINS_4conv6kernel13ConvUniversalINS1_16ConvProblemShapeILNS1_8OperatorE2ELi2EEENS1_10collective14CollectiveConvINS1_47MainloopSm100TmaUmmaWarpSpecializedImplicitGemmILS5_2ELi12ELi2ELi1ELi2EN4cute5tupleIJNSA_1CILi2EEENSC_ILi1EEESE_EEEEENSB_IJNSC_ILi64EEENSB_IJSH_EEENSB_IJNSC_ILi32EEEEEEEEENS_10tfloat32_tESM_NSA_8TiledMMAINSA_8MMA_AtomIJNSA_17SM100_MMA_TF32_SSISM_SM_fLi64ELi64ELNSA_4UMMA5MajorE1ELSR_1ELNSQ_7ScaleInE0ELSS_0EEEEEENSA_6LayoutINSB_IJSE_SE_SE_EEENSB_IJNSC_ILi0EEESX_SX_EEEEENSB_IJNSA_10UnderscoreES10_S10_EEEEENS7_6detail27Sm100ImplicitGemmTileTraitsINSA_13SM90_TMA_LOADENSA_14ComposedLayoutINSA_7SwizzleILi2ELi5ELi2EEENSA_18smem_ptr_flag_bitsILi32EEENSV_INSB_IJSJ_NSC_ILi4EEEEEENSB_IJSE_SJ_EEEEEEEvEENS14_INSA_30SM90_TMA_LOAD_IM2COL_MULTICASTES1F_vEEEENS_8epilogue10collective18CollectiveEpilogueINS1K_23Sm100TmaWarpSpecializedILi3ELi2ELi16ELb1ELb0EEEJSL_NSB_IJNSV_ISH_SE_EENSV_ISJ_SE_EEEEESM_NSB_IJlNSB_IJSE_llEEESX_EEESM_S1T_NS1K_6fusion15FusionCallbacksIS1O_NS1U_17LinearCombinationISM_fSM_fLNS_15FloatRoundStyleE2EEESL_S1R_JEEENSA_5SM1004TMEM4LOAD26SM100_TMEM_LOAD_16dp128b8xES15_NS16_INS17_ILi3ELi4ELi3EEES1A_NSV_INSB_IJNSC_ILi8EEESJ_EEENSB_IJSJ_SE_EEEEEEENSA_17SM75_U32x4_LDSM_NENSA_14SM90_TMA_STOREES29_NSA_17SM90_U32x4_STSM_NENSA_39AutoVectorizingCopyWithAssumedAlignmentILi128EEEEEEvvEEEEvNT_6ParamsE) ;  /* 0xffffff7002807950 */ /* 0x000fea0003c3ffff */
.L_x_175:
[----:B------:R-:W-:-:S00]  /*8e00*/  BRA `(.L_x_175) ;  /* 0xfffffffc00fc7947 */ /* 0x000fc0000383ffff */
[----:B------:R-:W-:-:S00]  /*8e10*/  NOP ;  /* 0x0000000000007918 */ /* 0x000fc00000000000 */
        /* <DEDUP_REMOVED lines=14> */
.L_x_176:


//--------------------- .nv.global.init           --------------------------
	.section	.nv.global.init,"aw",@progbits
.nv.global.init:
	.type		$str$29,@object
	.size		$str$29,($str$30 - $str$29)
$str$29:
        /*0000*/ 	.byte	0x28, 0x61, 0x64, 0x64, 0x72, 0x65, 0x73, 0x73, 0x20, 0x26, 0x20, 0x6d, 0x61, 0x73, 0x6b, 0x29
        /*0010*/ 	.byte	0x20, 0x3d, 0x3d, 0x20, 0x30, 0x00
	.type		$str$30,@object
	.size		$str$30,($str$28 - $str$30)
$str$30:
        /*0016*/ 	.byte	0x2f, 0x74, 0x6d, 0x70, 0x2f, 0x63, 0x75, 0x74, 0x6c, 0x61, 0x73, 0x73, 0x5f, 0x73, 0x77, 0x65
        /*0026*/ 	.byte	0x65, 0x70, 0x5f, 0x73, 0x72, 0x63, 0x2f, 0x69, 0x6e, 0x63, 0x6c, 0x75, 0x64, 0x65, 0x2f, 0x63
        /*0036*/ 	.byte	0x75, 0x74, 0x65, 0x2f, 0x70, 0x6f, 0x69, 0x6e, 0x74, 0x65, 0x72, 0x5f, 0x66, 0x6c, 0x61, 0x67
        /*0046*/ 	.byte	0x67, 0x65, 0x64, 0x2e, 0x68, 0x70, 0x70, 0x00
	.type		$str$28,@object
	.size		$str$28,($str$27 - $str$28)
$str$28:
        /*004e*/ 	.byte	0x2f, 0x74, 0x6d, 0x70, 0x2f, 0x63, 0x75, 0x74, 0x6c, 0x61, 0x73, 0x73, 0x5f, 0x73, 0x77, 0x65
        /*005e*/ 	.byte	0x65, 0x70, 0x5f, 0x73, 0x72, 0x63, 0x2f, 0x69, 0x6e, 0x63, 0x6c, 0x75, 0x64, 0x65, 0x2f, 0x63
        /*006e*/ 	.byte	0x75, 0x74, 0x65, 0x2f, 0x61, 0x74, 0x6f, 0x6d, 0x2f, 0x63, 0x6f, 0x70, 0x79, 0x5f, 0x74, 0x72
        /*007e*/ 	.byte	0x61, 0x69, 0x74, 0x73, 0x5f, 0x73, 0x6d, 0x31, 0x30, 0x30, 0x2e, 0x68, 0x70, 0x70, 0x00
	.type		$str$27,@object
	.size		$str$27,(__unnamed_1 - $str$27)
$str$27:
        /*008d*/ 	.byte	0x28, 0x28, 0x75, 0x69, 0x6e, 0x74, 0x33, 0x32, 0x5f, 0x74, 0x28, 0x74, 0x68, 0x72, 0x65, 0x61
        /*009d*/ 	.byte	0x64, 0x49, 0x64, 0x78, 0x2e, 0x78, 0x29, 0x20, 0x2f, 0x20, 0x33, 0x32, 0x29, 0x20, 0x25, 0x20
        /*00ad*/ 	.byte	0x34, 0x29, 0x20, 0x3d, 0x3d, 0x20, 0x28, 0x28, 0x28, 0x74, 0x6d, 0x65, 0x6d, 0x5f, 0x61, 0x64
        /*00bd*/ 	.byte	0x64, 0x72, 0x20, 0x3e, 0x3e, 0x20, 0x31, 0x36, 0x29, 0x20, 0x2f, 0x20, 0x33, 0x32, 0x29, 0x20
        /*00cd*/ 	.byte	0x25, 0x20, 0x34, 0x29, 0x00
	.type		__unnamed_1,@object
	.size		__unnamed_1,(__unnamed_2 - __unnamed_1)
__unnamed_1:
        /*00d2*/ 	.byte	0x61, 0x75, 0x74, 0x6f, 0x20, 0x63, 0x75, 0x74, 0x65, 0x3a, 0x3a, 0x61, 0x73, 0x5f, 0x70, 0x6f
        /* <DEDUP_REMOVED lines=24> */
        /*0262*/ 	.byte	0x30, 0x34, 0x38, 0x3e, 0x3e, 0x3e, 0x3e, 0x5d, 0x00
	.type		__unnamed_2,@object
	.size		__unnamed_2,(.L_2 - __unnamed_2)
__unnamed_2:
        /* <DEDUP_REMOVED lines=45> */
        /*053b*/ 	.byte	0x3e, 0x3e, 0x3e, 0x5d, 0x00
.L_2:


//--------------------- .nv.shared._ZN7cutlass13device_kernelINS_4conv6kernel13ConvUniversalINS1_16ConvProblemShapeILNS1_8OperatorE2ELi2EEENS1_10collective14CollectiveConvINS1_47MainloopSm100TmaUmmaWarpSpecializedImplicitGemmILS5_2ELi12ELi2ELi1ELi2EN4cute5tupleIJNSA_1CILi2EEENSC_ILi1EEESE_EEEEENSB_IJNSC_ILi64EEENSB_IJSH_EEENSB_IJNSC_ILi32EEEEEEEEENS_10tfloat32_tESM_NSA_8TiledMMAINSA_8MMA_AtomIJNSA_17SM100_MMA_TF32_SSISM_SM_fLi64ELi64ELNSA_4UMMA5MajorE1ELSR_1ELNSQ_7ScaleInE0ELSS_0EEEEEENSA_6LayoutINSB_IJSE_SE_SE_EEENSB_IJNSC_ILi0EEESX_SX_EEEEENSB_IJNSA_10UnderscoreES10_S10_EEEEENS7_6detail27Sm100ImplicitGemmTileTraitsINSA_13SM90_TMA_LOADENSA_14ComposedLayoutINSA_7SwizzleILi2ELi5ELi2EEENSA_18smem_ptr_flag_bitsILi32EEENSV_INSB_IJSJ_NSC_ILi4EEEEEENSB_IJSE_SJ_EEEEEEEvEENS14_INSA_30SM90_TMA_LOAD_IM2COL_MULTICASTES1F_vEEEENS_8epilogue10collective18CollectiveEpilogueINS1K_23Sm100TmaWarpSpecializedILi3ELi2ELi16ELb1ELb0EEEJSL_NSB_IJNSV_ISH_SE_EENSV_ISJ_SE_EEEEESM_NSB_IJlNSB_IJSE_llEEESX_EEESM_S1T_NS1K_6fusion15FusionCallbacksIS1O_NS1U_17LinearCombinationISM_fSM_fLNS_15FloatRoundStyleE2EEESL_S1R_JEEENSA_5SM1004TMEM4LOAD26SM100_TMEM_LOAD_16dp128b8xES15_NS16_INS17_ILi3ELi4ELi3EEES1A_NSV_INSB_IJNSC_ILi8EEESJ_EEENSB_IJSJ_SE_EEEEEEENSA_17SM75_U32x4_LDSM_NENSA_14SM90_TMA_STOREES29_NSA_17SM90_U32x4_STSM_NENSA_39AutoVectorizingCopyWithAssumedAlignmentILi128EEEEEEvvEEEEvNT_6ParamsE --------------------------
	.section	.nv.shared._ZN7cutlass13device_kernelINS_4conv6kernel13ConvUniversalINS1_16ConvProblemShapeILNS1_8OperatorE2ELi2EEENS1_10collective14CollectiveConvINS1_47MainloopSm100TmaUmmaWarpSpecializedImplicitGemmILS5_2ELi12ELi2ELi1ELi2EN4cute5tupleIJNSA_1CILi2EEENSC_ILi1EEESE_EEEEENSB_IJNSC_ILi64EEENSB_IJSH_EEENSB_IJNSC_ILi32EEEEEEEEENS_10tfloat32_tESM_NSA_8TiledMMAINSA_8MMA_AtomIJNSA_17SM100_MMA_TF32_SSISM_SM_fLi64ELi64ELNSA_4UMMA5MajorE1ELSR_1ELNSQ_7ScaleInE0ELSS_0EEEEEENSA_6LayoutINSB_IJSE_SE_SE_EEENSB_IJNSC_ILi0EEESX_SX_EEEEENSB_IJNSA_10UnderscoreES10_S10_EEEEENS7_6detail27Sm100ImplicitGemmTileTraitsINSA_13SM90_TMA_LOADENSA_14ComposedLayoutINSA_7SwizzleILi2ELi5ELi2EEENSA_18smem_ptr_flag_bitsILi32EEENSV_INSB_IJSJ_NSC_ILi4EEEEEENSB_IJSE_SJ_EEEEEEEvEENS14_INSA_30SM90_TMA_LOAD_IM2COL_MULTICASTES1F_vEEEENS_8epilogue10collective18CollectiveEpilogueINS1K_23Sm100TmaWarpSpecializedILi3ELi2ELi16ELb1ELb0EEEJSL_NSB_IJNSV_ISH_SE_EENSV_ISJ_SE_EEEEESM_NSB_IJlNSB_IJSE_llEEESX_EEESM_S1T_NS1K_6fusion15FusionCallbacksIS1O_NS1U_17LinearCombinationISM_fSM_fLNS_15FloatRoundStyleE2EEESL_S1R_JEEENSA_5SM1004TMEM4LOAD26SM100_TMEM_LOAD_16dp128b8xES15_NS16_INS17_ILi3ELi4ELi3EEES1A_NSV_INSB_IJNSC_ILi8EEESJ_EEENSB_IJSJ_SE_EEEEEEENSA_17SM75_U32x4_LDSM_NENSA_14SM90_TMA_STOREES29_NSA_17SM90_U32x4_STSM_NENSA_39AutoVectorizingCopyWithAssumedAlignmentILi128EEEEEEvvEEEEvNT_6ParamsE,"aw",@nobits
	.sectionflags	@""
	.align	16
	.zero		1024


//--------------------- .nv.shared.reserved.0     --------------------------
	.section	.nv.shared.reserved.0,"aw",@nobits
	.weak		__nv_reservedSMEM_offset_0_alias
	.size		__nv_reservedSMEM_offset_0_alias, 0, 64
	.other		__nv_reservedSMEM_offset_0_alias,@"STO_CUDA_RESERVED_SHARED STV_DEFAULT"
__nv_reservedSMEM_offset_0_alias:
	.zero		0
.nv.shared.reserved.0:
	.zero		64
	.weak		__nv_reservedSMEM_tcgen05_partition
	.type		__nv_reservedSMEM_tcgen05_partition,@object
	.size		__nv_reservedSMEM_tcgen05_partition,(.L_0 - __nv_reservedSMEM_tcgen05_partition)
__nv_reservedSMEM_tcgen05_partition:
	.zero		32
.L_0:


//--------------------- .nv.global                --------------------------
	.section	.nv.global,"aw",@nobits
.nv.global:
	.type		_ZN39_INTERNAL_d12879f7_4_k_cu_381a1d61_33054cute1_E,@object
	.size		_ZN39_INTERNAL_d12879f7_4_k_cu_381a1d61_33054cute1_E,(_ZN39_INTERNAL_d12879f7_4_k_cu_381a1d61_33054cuda3std3__45__cpo6cbeginE - _ZN39_INTERNAL_d12879f7_4_k_cu_381a1d61_33054cute1_E)
_ZN39_INTERNAL_d12879f7_4_k_cu_381a1d61_33054cute1_E:
	.zero		1
	.type		_ZN39_INTERNAL_d12879f7_4_k_cu_381a1d61_33054cuda3std3__45__cpo6cbeginE,@object
	.size		_ZN39_INTERNAL_d12879f7_4_k_cu_381a1d61_33054cuda3std3__45__cpo6cbeginE,(_ZN39_INTERNAL_d12879f7_4_k_cu_381a1d61_33054cuda3std3__48in_placeE - _ZN39_INTERNAL_d12879f7_4_k_cu_381a1d61_33054cuda3std3__45__cpo6cbeginE)
_ZN39_INTERNAL_d12879f7_4_k_cu_381a1d61_33054cuda3std3__45__cpo6cbeginE:
	.zero		1
	.type		_ZN39_INTERNAL_d12879f7_4_k_cu_381a1d61_33054cuda3std3__48in_placeE,@object
	.size		_ZN39_INTERNAL_d12879f7_4_k_cu_381a1d61_33054cuda3std3__48in_placeE,(_ZN39_INTERNAL_d12879f7_4_k_cu_381a1d61_33054cuda3std6ranges3__45__cpo9iter_moveE - _ZN39_INTERNAL_d12879f7_4_k_cu_381a1d61_33054cuda3std3__48in_placeE)
_ZN39_INTERNAL_d12879f7_4_k_cu_381a1d61_33054cuda3std3__48in_placeE:
	.zero		1
	.type		_ZN39_INTERNAL_d12879f7_4_k_cu_381a1d61_33054cuda3std6ranges3__45__cpo9iter_moveE,@object
	.size		_ZN39_INTERNAL_d12879f7_4_k_cu_381a1d61_33054cuda3std6ranges3__45__cpo9iter_moveE,(_ZN39_INTERNAL_d12879f7_4_k_cu_381a1d61_33054cuda3std3__45__cpo5beginE - _ZN39_INTERNAL_d12879f7_4_k_cu_381a1d61_33054cuda3std6ranges3__45__cpo9iter_moveE)
_ZN39_INTERNAL_d12879f7_4_k_cu_381a1d61_33054cuda3std6ranges3__45__cpo9iter_moveE:
	.zero		1
	.type		_ZN39_INTERNAL_d12879f7_4_k_cu_381a1d61_33054cuda3std3__45__cpo5beginE,@object
	.size		_ZN39_INTERNAL_d12879f7_4_k_cu_381a1d61_33054cuda3std3__45__cpo5beginE,(_ZN39_INTERNAL_d12879f7_4_k_cu_381a1d61_33054cuda3std3__441_GLOBAL__N__d12879f7_4_k_cu_381a1d61_33056ignoreE - _ZN39_INTERNAL_d12879f7_4_k_cu_381a1d61_33054cuda3std3__45__cpo5beginE)
_ZN39_INTERNAL_d12879f7_4_k_cu_381a1d61_33054cuda3std3__45__cpo5beginE:
	.zero		1
	.type		_ZN39_INTERNAL_d12879f7_4_k_cu_381a1d61_33054cuda3std3__441_GLOBAL__N__d12879f7_4_k_cu_381a1d61_33056ignoreE,@object
	.size		_ZN39_INTERNAL_d12879f7_4_k_cu_381a1d61_33054cuda3std3__441_GLOBAL__N__d12879f7_4_k_cu_381a1d61_33056ignoreE,(_ZN39_INTERNAL_d12879f7_4_k_cu_381a1d61_33054cute7productE - _ZN39_INTERNAL_d12879f7_4_k_cu_381a1d61_33054cuda3std3__441_GLOBAL__N__d12879f7_4_k_cu_381a1d61_33056ignoreE)
_ZN39_INTERNAL_d12879f7_4_k_cu_381a1d61_33054cuda3std3__441_GLOBAL__N__d12879f7_4_k_cu_381a1d61_33056ignoreE:
	.zero		1
	.type		_ZN39_INTERNAL_d12879f7_4_k_cu_381a1d61_33054cute7productE,@object
	.size		_ZN39_INTERNAL_d12879f7_4_k_cu_381a1d61_33054cute7productE,(_ZN39_INTERNAL_d12879f7_4_k_cu_381a1d61_33054cuda3std3__45__cpo3endE - _ZN39_INTERNAL_d12879f7_4_k_cu_381a1d61_33054cute7productE)
_ZN39_INTERNAL_d12879f7_4_k_cu_381a1d61_33054cute7productE:
	.zero		1
	.type		_ZN39_INTERNAL_d12879f7_4_k_cu_381a1d61_33054cuda3std3__45__cpo3endE,@object
	.size		_ZN39_INTERNAL_d12879f7_4_k_cu_381a1d61_33054cuda3std3__45__cpo3endE,(_ZN39_INTERNAL_d12879f7_4_k_cu_381a1d61_33054cuda3std3__419piecewise_constructE - _ZN39_INTERNAL_d12879f7_4_k_cu_381a1d61_33054cuda3std3__45__cpo3endE)
_ZN39_INTERNAL_d12879f7_4_k_cu_381a1d61_33054cuda3std3__45__cpo3endE:
	.zero		1
	.type		_ZN39_INTERNAL_d12879f7_4_k_cu_381a1d61_33054cuda3std3__419piecewise_constructE,@object
	.size		_ZN39_INTERNAL_d12879f7_4_k_cu_381a1d61_33054cuda3std3__419piecewise_constructE,(_ZN39_INTERNAL_d12879f7_4_k_cu_381a1d61_33054cuda3std3__45__cpo4cendE - _ZN39_INTERNAL_d12879f7_4_k_cu_381a1d61_33054cuda3std3__419piecewise_constructE)
_ZN39_INTERNAL_d12879f7_4_k_cu_381a1d61_33054cuda3std3__419piecewise_constructE:
	.zero		1
	.type		_ZN39_INTERNAL_d12879f7_4_k_cu_381a1d61_33054cuda3std3__45__cpo4cendE,@object
	.size		_ZN39_INTERNAL_d12879f7_4_k_cu_381a1d61_33054cuda3std3__45__cpo4cendE,(_ZN39_INTERNAL_d12879f7_4_k_cu_381a1d61_33054cuda3std6ranges3__45__cpo4swapE - _ZN39_INTERNAL_d12879f7_4_k_cu_381a1d61_33054cuda3std3__45__cpo4cendE)
_ZN39_INTERNAL_d12879f7_4_k_cu_381a1d61_33054cuda3std3__45__cpo4cendE:
	.zero		1
	.type		_ZN39_INTERNAL_d12879f7_4_k_cu_381a1d61_33054cuda3std6ranges3__45__cpo4swapE,@object
	.size		_ZN39_INTERNAL_d12879f7_4_k_cu_381a1d61_33054cuda3std6ranges3__45__cpo4swapE,(.L_10 - _ZN39_INTERNAL_d12879f7_4_k_cu_381a1d61_33054cuda3std6ranges3__45__cpo4swapE)
_ZN39_INTERNAL_d12879f7_4_k_cu_381a1d61_33054cuda3std6ranges3__45__cpo4swapE:
	.zero		1
.L_10:


//--------------------- .nv.constant0._ZN7cutlass13device_kernelINS_4conv6kernel13ConvUniversalINS1_16ConvProblemShapeILNS1_8OperatorE2ELi2EEENS1_10collective14CollectiveConvINS1_47MainloopSm100TmaUmmaWarpSpecializedImplicitGemmILS5_2ELi12ELi2ELi1ELi2EN4cute5tupleIJNSA_1CILi2EEENSC_ILi1EEESE_EEEEENSB_IJNSC_ILi64EEENSB_IJSH_EEENSB_IJNSC_ILi32EEEEEEEEENS_10tfloat32_tESM_NSA_8TiledMMAINSA_8MMA_AtomIJNSA_17SM100_MMA_TF32_SSISM_SM_fLi64ELi64ELNSA_4UMMA5MajorE1ELSR_1ELNSQ_7ScaleInE0ELSS_0EEEEEENSA_6LayoutINSB_IJSE_SE_SE_EEENSB_IJNSC_ILi0EEESX_SX_EEEEENSB_IJNSA_10UnderscoreES10_S10_EEEEENS7_6detail27Sm100ImplicitGemmTileTraitsINSA_13SM90_TMA_LOADENSA_14ComposedLayoutINSA_7SwizzleILi2ELi5ELi2EEENSA_18smem_ptr_flag_bitsILi32EEENSV_INSB_IJSJ_NSC_ILi4EEEEEENSB_IJSE_SJ_EEEEEEEvEENS14_INSA_30SM90_TMA_LOAD_IM2COL_MULTICASTES1F_vEEEENS_8epilogue10collective18CollectiveEpilogueINS1K_23Sm100TmaWarpSpecializedILi3ELi2ELi16ELb1ELb0EEEJSL_NSB_IJNSV_ISH_SE_EENSV_ISJ_SE_EEEEESM_NSB_IJlNSB_IJSE_llEEESX_EEESM_S1T_NS1K_6fusion15FusionCallbacksIS1O_NS1U_17LinearCombinationISM_fSM_fLNS_15FloatRoundStyleE2EEESL_S1R_JEEENSA_5SM1004TMEM4LOAD26SM100_TMEM_LOAD_16dp128b8xES15_NS16_INS17_ILi3ELi4ELi3EEES1A_NSV_INSB_IJNSC_ILi8EEESJ_EEENSB_IJSJ_SE_EEEEEEENSA_17SM75_U32x4_LDSM_NENSA_14SM90_TMA_STOREES29_NSA_17SM90_U32x4_STSM_NENSA_39AutoVectorizingCopyWithAssumedAlignmentILi128EEEEEEvvEEEEvNT_6ParamsE --------------------------
	.section	.nv.constant0._ZN7cutlass13device_kernelINS_4conv6kernel13ConvUniversalINS1_16ConvProblemShapeILNS1_8OperatorE2ELi2EEENS1_10collective14CollectiveConvINS1_47MainloopSm100TmaUmmaWarpSpecializedImplicitGemmILS5_2ELi12ELi2ELi1ELi2EN4cute5tupleIJNSA_1CILi2EEENSC_ILi1EEESE_EEEEENSB_IJNSC_ILi64EEENSB_IJSH_EEENSB_IJNSC_ILi32EEEEEEEEENS_10tfloat32_tESM_NSA_8TiledMMAINSA_8MMA_AtomIJNSA_17SM100_MMA_TF32_SSISM_SM_fLi64ELi64ELNSA_4UMMA5MajorE1ELSR_1ELNSQ_7ScaleInE0ELSS_0EEEEEENSA_6LayoutINSB_IJSE_SE_SE_EEENSB_IJNSC_ILi0EEESX_SX_EEEEENSB_IJNSA_10UnderscoreES10_S10_EEEEENS7_6detail27Sm100ImplicitGemmTileTraitsINSA_13SM90_TMA_LOADENSA_14ComposedLayoutINSA_7SwizzleILi2ELi5ELi2EEENSA_18smem_ptr_flag_bitsILi32EEENSV_INSB_IJSJ_NSC_ILi4EEEEEENSB_IJSE_SJ_EEEEEEEvEENS14_INSA_30SM90_TMA_LOAD_IM2COL_MULTICASTES1F_vEEEENS_8epilogue10collective18CollectiveEpilogueINS1K_23Sm100TmaWarpSpecializedILi3ELi2ELi16ELb1ELb0EEEJSL_NSB_IJNSV_ISH_SE_EENSV_ISJ_SE_EEEEESM_NSB_IJlNSB_IJSE_llEEESX_EEESM_S1T_NS1K_6fusion15FusionCallbacksIS1O_NS1U_17LinearCombinationISM_fSM_fLNS_15FloatRoundStyleE2EEESL_S1R_JEEENSA_5SM1004TMEM4LOAD26SM100_TMEM_LOAD_16dp128b8xES15_NS16_INS17_ILi3ELi4ELi3EEES1A_NSV_INSB_IJNSC_ILi8EEESJ_EEENSB_IJSJ_SE_EEEEEEENSA_17SM75_U32x4_LDSM_NENSA_14SM90_TMA_STOREES29_NSA_17SM90_U32x4_STSM_NENSA_39AutoVectorizingCopyWithAssumedAlignmentILi128EEEEEEvvEEEEvNT_6ParamsE,"a",@progbits
	.sectionflags	@""
	.align	4
.nv.constant0._ZN7cutlass13device_kernelINS_4conv6kernel13ConvUniversalINS1_16ConvProblemShapeILNS1_8OperatorE2ELi2EEENS1_10collective14CollectiveConvINS1_47MainloopSm100TmaUmmaWarpSpecializedImplicitGemmILS5_2ELi12ELi2ELi1ELi2EN4cute5tupleIJNSA_1CILi2EEENSC_ILi1EEESE_EEEEENSB_IJNSC_ILi64EEENSB_IJSH_EEENSB_IJNSC_ILi32EEEEEEEEENS_10tfloat32_tESM_NSA_8TiledMMAINSA_8MMA_AtomIJNSA_17SM100_MMA_TF32_SSISM_SM_fLi64ELi64ELNSA_4UMMA5MajorE1ELSR_1ELNSQ_7ScaleInE0ELSS_0EEEEEENSA_6LayoutINSB_IJSE_SE_SE_EEENSB_IJNSC_ILi0EEESX_SX_EEEEENSB_IJNSA_10UnderscoreES10_S10_EEEEENS7_6detail27Sm100ImplicitGemmTileTraitsINSA_13SM90_TMA_LOADENSA_14ComposedLayoutINSA_7SwizzleILi2ELi5ELi2EEENSA_18smem_ptr_flag_bitsILi32EEENSV_INSB_IJSJ_NSC_ILi4EEEEEENSB_IJSE_SJ_EEEEEEEvEENS14_INSA_30SM90_TMA_LOAD_IM2COL_MULTICASTES1F_vEEEENS_8epilogue10collective18CollectiveEpilogueINS1K_23Sm100TmaWarpSpecializedILi3ELi2ELi16ELb1ELb0EEEJSL_NSB_IJNSV_ISH_SE_EENSV_ISJ_SE_EEEEESM_NSB_IJlNSB_IJSE_llEEESX_EEESM_S1T_NS1K_6fusion15FusionCallbacksIS1O_NS1U_17LinearCombinationISM_fSM_fLNS_15FloatRoundStyleE2EEESL_S1R_JEEENSA_5SM1004TMEM4LOAD26SM100_TMEM_LOAD_16dp128b8xES15_NS16_INS17_ILi3ELi4ELi3EEES1A_NSV_INSB_IJNSC_ILi8EEESJ_EEENSB_IJSJ_SE_EEEEEEENSA_17SM75_U32x4_LDSM_NENSA_14SM90_TMA_STOREES29_NSA_17SM90_U32x4_STSM_NENSA_39AutoVectorizingCopyWithAssumedAlignmentILi128EEEEEEvvEEEEvNT_6ParamsE:
	.zero		2944


//--------------------- SYMBOLS --------------------------

	.type		.nv.reservedSmem.offset0,@object
	.size		.nv.reservedSmem.offset0,0x4
	.type		.nv.reservedSmem.cap,@object
	.size		.nv.reservedSmem.cap,0x4
	.type		__assertfail,@function
